//
// Generated by NVIDIA NVVM Compiler
//
// Compiler Build ID: CL-36424714
// Cuda compilation tools, release 13.0, V13.0.88
// Based on NVVM 20.0.0
//

.version 9.0
.target sm_100
.address_size 64

	// .globl	_Z19wave_gpu_naive_stepI20DoubleSlitSmallScaleEvfPfPKf
.extern .func  (.param .b32 func_retval0) vprintf
(
	.param .b64 vprintf_param_0,
	.param .b64 vprintf_param_1
)
;
.global .align 1 .b8 $str[31] = {111, 117, 116, 32, 111, 102, 32, 98, 111, 117, 110, 100, 115, 33, 44, 32, 37, 100, 44, 32, 37, 100, 44, 32, 37, 100, 44, 32, 37, 100};
.global .align 4 .b8 __cudart_i2opi_f[24] = {65, 144, 67, 60, 153, 149, 98, 219, 192, 221, 52, 245, 209, 87, 39, 252, 41, 21, 68, 78, 110, 131, 249, 162};

.visible .entry _Z19wave_gpu_naive_stepI20DoubleSlitSmallScaleEvfPfPKf(
	.param .f32 _Z19wave_gpu_naive_stepI20DoubleSlitSmallScaleEvfPfPKf_param_0,
	.param .u64 .ptr .align 1 _Z19wave_gpu_naive_stepI20DoubleSlitSmallScaleEvfPfPKf_param_1,
	.param .u64 .ptr .align 1 _Z19wave_gpu_naive_stepI20DoubleSlitSmallScaleEvfPfPKf_param_2
)
{
	.local .align 16 .b8 	__local_depot0[48];
	.reg .b64 	%SP;
	.reg .b64 	%SPL;
	.reg .pred 	%p<69>;
	.reg .b32 	%r<105>;
	.reg .b32 	%f<129>;
	.reg .b64 	%rd<56>;
	.reg .b64 	%fd<5>;

	mov.u64 	%SPL, __local_depot0;
	cvta.local.u64 	%SP, %SPL;
	ld.param.f32 	%f18, [_Z19wave_gpu_naive_stepI20DoubleSlitSmallScaleEvfPfPKf_param_0];
	ld.param.u64 	%rd13, [_Z19wave_gpu_naive_stepI20DoubleSlitSmallScaleEvfPfPKf_param_1];
	ld.param.u64 	%rd14, [_Z19wave_gpu_naive_stepI20DoubleSlitSmallScaleEvfPfPKf_param_2];
	cvta.to.global.u64 	%rd1, %rd13;
	cvta.to.global.u64 	%rd2, %rd14;
	add.u64 	%rd3, %SPL, 0;
	mov.u32 	%r31, %ctaid.x;
	mul.lo.s32 	%r32, %r31, 201;
	mov.u32 	%r33, %nctaid.x;
	div.u32 	%r34, %r32, %r33;
	add.s32 	%r35, %r32, 201;
	div.u32 	%r36, %r35, %r33;
	sub.s32 	%r37, %r36, %r34;
	mov.u32 	%r38, %tid.z;
	mul.lo.s32 	%r39, %r37, %r38;
	mov.u32 	%r40, %ntid.z;
	div.u32 	%r41, %r39, %r40;
	add.s32 	%r97, %r41, %r34;
	add.s32 	%r42, %r39, %r37;
	div.u32 	%r43, %r42, %r40;
	add.s32 	%r44, %r43, %r34;
	mov.u32 	%r45, %tid.y;
	mul.lo.s32 	%r46, %r45, 201;
	mov.u32 	%r47, %ntid.y;
	div.u32 	%r48, %r46, %r47;
	mov.u32 	%r49, %tid.x;
	add.s32 	%r2, %r48, %r49;
	add.s32 	%r50, %r46, 201;
	div.u32 	%r3, %r50, %r47;
	min.s32 	%r4, %r44, 201;
	setp.ge.s32 	%p9, %r97, %r4;
	@%p9 bra 	$L__BB0_38;
	min.u32 	%r5, %r3, 201;
	mul.f32 	%f19, %f18, 0f42FB53D2;
	mul.f32 	%f20, %f19, 0f3F22F983;
	cvt.rni.s32.f32 	%r6, %f20;
	cvt.rn.f32.s32 	%f21, %r6;
	fma.rn.f32 	%f22, %f21, 0fBFC90FDA, %f19;
	fma.rn.f32 	%f23, %f21, 0fB3A22168, %f22;
	fma.rn.f32 	%f1, %f21, 0fA7C234C5, %f23;
	abs.f32 	%f2, %f19;
	mov.b32 	%r7, %f19;
	shr.u32 	%r51, %r7, 23;
	and.b32  	%r52, %r51, 224;
	add.s32 	%r53, %r52, -128;
	shl.b32 	%r54, %r7, 8;
	or.b32  	%r8, %r54, -2147483648;
	shr.u32 	%r55, %r53, 5;
	and.b32  	%r9, %r51, 31;
	mul.wide.u32 	%rd16, %r55, 4;
	sub.s64 	%rd4, %rd3, %rd16;
	setp.eq.s32 	%p10, %r9, 0;
	mov.f32 	%f24, 0f00000000;
	mul.rn.f32 	%f3, %f19, %f24;
	mov.u32 	%r10, %ntid.x;
	@%p10 bra 	$L__BB0_17;
	setp.eq.f32 	%p11, %f2, 0f7F800000;
	setp.ltu.f32 	%p12, %f2, 0f47CE4780;
	or.pred  	%p1, %p12, %p11;
	selp.b32 	%r11, %r6, 0, %p12;
	selp.f32 	%f4, %f1, %f3, %p12;
	add.u64 	%rd17, %SP, 32;
	mov.u64 	%rd19, $str;
$L__BB0_3:
	setp.ge.u32 	%p13, %r2, %r5;
	@%p13 bra 	$L__BB0_37;
	setp.eq.s32 	%p6, %r97, 0;
	cvt.rn.f32.s32 	%f25, %r97;
	div.rn.f32 	%f26, %f25, 0f43480000;
	setp.ltu.f32 	%p14, %f26, 0f3EDEB830;
	setp.gtu.f32 	%p15, %f26, 0f3EEE149C;
	or.pred  	%p16, %p14, %p15;
	setp.ltu.f32 	%p17, %f26, 0f3F08F5B2;
	setp.gtu.f32 	%p18, %f26, 0f3F10A3E8;
	or.pred  	%p19, %p17, %p18;
	mov.f32 	%f27, 0f3F800000;
	sub.f32 	%f28, %f27, %f26;
	min.f32 	%f29, %f26, %f28;
	min.f32 	%f30, %f29, 0f3DCCCCCD;
	div.rn.f32 	%f31, %f30, 0f3DCCCCCD;
	sub.f32 	%f12, %f27, %f31;
	and.pred  	%p7, %p16, %p19;
	mov.u32 	%r102, %r2;
$L__BB0_5:
	mad.lo.s32 	%r24, %r97, 201, %r102;
	setp.lt.s32 	%p20, %r24, 40401;
	@%p20 bra 	$L__BB0_7;
	cvta.to.local.u64 	%rd18, %rd17;
	mov.b32 	%r56, 201;
	st.local.v4.u32 	[%rd18], {%r56, %r56, %r97, %r102};
	cvta.global.u64 	%rd20, %rd19;
	{ // callseq 0, 0
	.param .b64 param0;
	st.param.b64 	[param0], %rd20;
	.param .b64 param1;
	st.param.b64 	[param1], %rd17;
	.param .b32 retval0;
	call.uni (retval0), 
	vprintf, 
	(
	param0, 
	param1
	);
	ld.param.b32 	%r57, [retval0];
	} // callseq 0
$L__BB0_7:
	mov.pred 	%p68, -1;
	setp.eq.s32 	%p22, %r102, 0;
	@%p22 bra 	$L__BB0_10;
	setp.eq.s32 	%p23, %r102, 200;
	@%p23 bra 	$L__BB0_10;
	mov.pred 	%p68, %p6;
$L__BB0_10:
	setp.eq.s32 	%p24, %r97, 200;
	or.pred  	%p25, %p24, %p68;
	setp.eq.s32 	%p26, %r102, 133;
	and.pred  	%p27, %p26, %p7;
	or.pred  	%p28, %p27, %p25;
	mov.f32 	%f128, 0f00000000;
	@%p28 bra 	$L__BB0_36;
	setp.ne.s32 	%p29, %r97, 100;
	setp.ne.s32 	%p30, %r102, 33;
	or.pred  	%p31, %p29, %p30;
	@%p31 bra 	$L__BB0_35;
	mov.u32 	%r104, %r11;
	mov.f32 	%f127, %f4;
	@%p1 bra 	$L__BB0_16;
	mov.b64 	%rd55, 0;
	mov.b32 	%r103, 0;
$L__BB0_14:
	.pragma "nounroll";
	mul.wide.u32 	%rd22, %r103, 4;
	mov.u64 	%rd23, __cudart_i2opi_f;
	add.s64 	%rd24, %rd23, %rd22;
	ld.global.nc.u32 	%r60, [%rd24];
	mad.wide.u32 	%rd25, %r60, %r8, %rd55;
	shr.u64 	%rd55, %rd25, 32;
	add.s64 	%rd26, %rd3, %rd22;
	st.local.u32 	[%rd26], %rd25;
	add.s32 	%r103, %r103, 1;
	setp.ne.s32 	%p32, %r103, 6;
	@%p32 bra 	$L__BB0_14;
	setp.lt.s32 	%p33, %r7, 0;
	st.local.u32 	[%rd3+24], %rd55;
	ld.local.u32 	%r61, [%rd4+20];
	ld.local.u32 	%r62, [%rd4+24];
	shf.l.wrap.b32 	%r63, %r61, %r62, %r9;
	ld.local.u32 	%r64, [%rd4+16];
	shf.l.wrap.b32 	%r65, %r64, %r61, %r9;
	shr.u32 	%r66, %r63, 30;
	shf.l.wrap.b32 	%r67, %r65, %r63, 2;
	shl.b32 	%r68, %r65, 2;
	shr.u32 	%r69, %r67, 31;
	add.s32 	%r70, %r69, %r66;
	neg.s32 	%r71, %r70;
	selp.b32 	%r104, %r71, %r70, %p33;
	xor.b32  	%r72, %r67, %r7;
	shr.s32 	%r73, %r67, 31;
	xor.b32  	%r74, %r73, %r67;
	xor.b32  	%r75, %r73, %r68;
	cvt.u64.u32 	%rd27, %r74;
	shl.b64 	%rd28, %rd27, 32;
	cvt.u64.u32 	%rd29, %r75;
	or.b64  	%rd30, %rd28, %rd29;
	cvt.rn.f64.s64 	%fd1, %rd30;
	mul.f64 	%fd2, %fd1, 0d3BF921FB54442D19;
	cvt.rn.f32.f64 	%f33, %fd2;
	neg.f32 	%f34, %f33;
	setp.lt.s32 	%p34, %r72, 0;
	selp.f32 	%f127, %f34, %f33, %p34;
$L__BB0_16:
	mul.rn.f32 	%f35, %f127, %f127;
	and.b32  	%r76, %r104, 1;
	setp.eq.b32 	%p35, %r76, 1;
	selp.f32 	%f36, 0f3F800000, %f127, %p35;
	fma.rn.f32 	%f37, %f35, %f36, 0f00000000;
	fma.rn.f32 	%f38, %f35, 0f37CBAC00, 0fBAB607ED;
	selp.f32 	%f39, %f38, 0fB94D4153, %p35;
	selp.f32 	%f40, 0f3D2AAABB, 0f3C0885E4, %p35;
	fma.rn.f32 	%f41, %f39, %f35, %f40;
	selp.f32 	%f42, 0fBEFFFFFF, 0fBE2AAAA8, %p35;
	fma.rn.f32 	%f43, %f41, %f35, %f42;
	fma.rn.f32 	%f44, %f43, %f37, %f36;
	and.b32  	%r77, %r104, 2;
	setp.eq.s32 	%p36, %r77, 0;
	mov.f32 	%f45, 0f00000000;
	sub.f32 	%f46, %f45, %f44;
	selp.f32 	%f47, %f44, %f46, %p36;
	mul.f32 	%f128, %f47, 0f41200000;
	bra.uni 	$L__BB0_36;
$L__BB0_17:
	setp.eq.f32 	%p39, %f2, 0f7F800000;
	setp.ltu.f32 	%p40, %f2, 0f47CE4780;
	or.pred  	%p2, %p40, %p39;
	selp.b32 	%r12, %r6, 0, %p40;
	selp.f32 	%f5, %f1, %f3, %p40;
	add.u64 	%rd36, %SP, 32;
	mov.u64 	%rd38, $str;
	mov.u64 	%rd40, __cudart_i2opi_f;
$L__BB0_18:
	setp.lt.u32 	%p41, %r2, %r5;
	@%p41 bra 	$L__BB0_20;
$L__BB0_19:
	add.s32 	%r97, %r97, 1;
	setp.lt.s32 	%p66, %r97, %r4;
	@%p66 bra 	$L__BB0_18;
	bra.uni 	$L__BB0_38;
$L__BB0_20:
	setp.eq.s32 	%p3, %r97, 0;
	cvt.rn.f32.s32 	%f75, %r97;
	div.rn.f32 	%f76, %f75, 0f43480000;
	setp.ltu.f32 	%p42, %f76, 0f3EDEB830;
	setp.gtu.f32 	%p43, %f76, 0f3EEE149C;
	or.pred  	%p44, %p42, %p43;
	setp.ltu.f32 	%p45, %f76, 0f3F08F5B2;
	setp.gtu.f32 	%p46, %f76, 0f3F10A3E8;
	or.pred  	%p47, %p45, %p46;
	mov.f32 	%f77, 0f3F800000;
	sub.f32 	%f78, %f77, %f76;
	min.f32 	%f79, %f76, %f78;
	min.f32 	%f80, %f79, 0f3DCCCCCD;
	div.rn.f32 	%f81, %f80, 0f3DCCCCCD;
	sub.f32 	%f6, %f77, %f81;
	and.pred  	%p4, %p44, %p47;
	mov.u32 	%r98, %r2;
$L__BB0_21:
	mad.lo.s32 	%r16, %r97, 201, %r98;
	setp.lt.s32 	%p48, %r16, 40401;
	@%p48 bra 	$L__BB0_23;
	cvta.to.local.u64 	%rd37, %rd36;
	mov.b32 	%r78, 201;
	st.local.v4.u32 	[%rd37], {%r78, %r78, %r97, %r98};
	cvta.global.u64 	%rd39, %rd38;
	{ // callseq 1, 0
	.param .b64 param0;
	st.param.b64 	[param0], %rd39;
	.param .b64 param1;
	st.param.b64 	[param1], %rd36;
	.param .b32 retval0;
	call.uni (retval0), 
	vprintf, 
	(
	param0, 
	param1
	);
	ld.param.b32 	%r79, [retval0];
	} // callseq 1
$L__BB0_23:
	mov.pred 	%p67, -1;
	setp.eq.s32 	%p50, %r98, 0;
	@%p50 bra 	$L__BB0_26;
	setp.eq.s32 	%p51, %r98, 200;
	@%p51 bra 	$L__BB0_26;
	mov.pred 	%p67, %p3;
$L__BB0_26:
	setp.eq.s32 	%p52, %r97, 200;
	or.pred  	%p53, %p52, %p67;
	setp.eq.s32 	%p54, %r98, 133;
	and.pred  	%p55, %p54, %p4;
	or.pred  	%p56, %p55, %p53;
	mov.f32 	%f126, 0f00000000;
	@%p56 bra 	$L__BB0_34;
	setp.ne.s32 	%p57, %r97, 100;
	setp.ne.s32 	%p58, %r98, 33;
	or.pred  	%p59, %p57, %p58;
	@%p59 bra 	$L__BB0_33;
	mov.u32 	%r100, %r12;
	mov.f32 	%f125, %f5;
	@%p2 bra 	$L__BB0_32;
	mov.b64 	%rd54, 0;
	mov.b32 	%r99, 0;
	mov.u64 	%rd52, %rd40;
	mov.u64 	%rd53, %rd3;
$L__BB0_30:
	.pragma "nounroll";
	ld.global.nc.u32 	%r82, [%rd52];
	mad.wide.u32 	%rd42, %r82, %r8, %rd54;
	shr.u64 	%rd54, %rd42, 32;
	st.local.u32 	[%rd53], %rd42;
	add.s32 	%r99, %r99, 1;
	add.s64 	%rd53, %rd53, 4;
	add.s64 	%rd52, %rd52, 4;
	setp.ne.s32 	%p60, %r99, 6;
	@%p60 bra 	$L__BB0_30;
	setp.lt.s32 	%p61, %r7, 0;
	st.local.u32 	[%rd3+24], %rd54;
	ld.local.u32 	%r83, [%rd4+20];
	ld.local.u32 	%r84, [%rd4+24];
	shr.u32 	%r85, %r84, 30;
	shf.l.wrap.b32 	%r86, %r83, %r84, 2;
	shl.b32 	%r87, %r83, 2;
	shr.u32 	%r88, %r86, 31;
	add.s32 	%r89, %r88, %r85;
	neg.s32 	%r90, %r89;
	selp.b32 	%r100, %r90, %r89, %p61;
	xor.b32  	%r91, %r86, %r7;
	shr.s32 	%r92, %r86, 31;
	xor.b32  	%r93, %r92, %r86;
	xor.b32  	%r94, %r92, %r87;
	cvt.u64.u32 	%rd43, %r93;
	shl.b64 	%rd44, %rd43, 32;
	cvt.u64.u32 	%rd45, %r94;
	or.b64  	%rd46, %rd44, %rd45;
	cvt.rn.f64.s64 	%fd3, %rd46;
	mul.f64 	%fd4, %fd3, 0d3BF921FB54442D19;
	cvt.rn.f32.f64 	%f83, %fd4;
	neg.f32 	%f84, %f83;
	setp.lt.s32 	%p62, %r91, 0;
	selp.f32 	%f125, %f84, %f83, %p62;
$L__BB0_32:
	mul.rn.f32 	%f85, %f125, %f125;
	and.b32  	%r95, %r100, 1;
	setp.eq.b32 	%p63, %r95, 1;
	selp.f32 	%f86, 0f3F800000, %f125, %p63;
	fma.rn.f32 	%f87, %f85, %f86, 0f00000000;
	fma.rn.f32 	%f88, %f85, 0f37CBAC00, 0fBAB607ED;
	selp.f32 	%f89, %f88, 0fB94D4153, %p63;
	selp.f32 	%f90, 0f3D2AAABB, 0f3C0885E4, %p63;
	fma.rn.f32 	%f91, %f89, %f85, %f90;
	selp.f32 	%f92, 0fBEFFFFFF, 0fBE2AAAA8, %p63;
	fma.rn.f32 	%f93, %f91, %f85, %f92;
	fma.rn.f32 	%f94, %f93, %f87, %f86;
	and.b32  	%r96, %r100, 2;
	setp.eq.s32 	%p64, %r96, 0;
	mov.f32 	%f95, 0f00000000;
	sub.f32 	%f96, %f95, %f94;
	selp.f32 	%f97, %f94, %f96, %p64;
	mul.f32 	%f126, %f97, 0f41200000;
	bra.uni 	$L__BB0_34;
$L__BB0_33:
	cvt.rn.f32.u32 	%f98, %r98;
	div.rn.f32 	%f99, %f98, 0f43480000;
	mov.f32 	%f100, 0f3F800000;
	sub.f32 	%f101, %f100, %f99;
	min.f32 	%f102, %f99, %f101;
	min.f32 	%f103, %f102, 0f3DCCCCCD;
	div.rn.f32 	%f104, %f103, 0f3DCCCCCD;
	sub.f32 	%f105, %f100, %f104;
	max.f32 	%f106, %f105, %f6;
	mul.f32 	%f107, %f106, 0f3F000000;
	mul.f32 	%f108, %f106, %f107;
	mov.f32 	%f109, 0f40000000;
	sub.f32 	%f110, %f109, %f108;
	add.f32 	%f111, %f110, 0fBE800000;
	mul.wide.s32 	%rd47, %r16, 4;
	add.s64 	%rd48, %rd2, %rd47;
	ld.global.f32 	%f112, [%rd48];
	mul.f32 	%f113, %f111, %f112;
	sub.f32 	%f114, %f100, %f108;
	add.s64 	%rd49, %rd1, %rd47;
	ld.global.f32 	%f115, [%rd49];
	mul.f32 	%f116, %f114, %f115;
	sub.f32 	%f117, %f113, %f116;
	ld.global.f32 	%f118, [%rd48+-4];
	ld.global.f32 	%f119, [%rd48+4];
	add.f32 	%f120, %f118, %f119;
	ld.global.f32 	%f121, [%rd48+-804];
	add.f32 	%f122, %f120, %f121;
	ld.global.f32 	%f123, [%rd48+804];
	add.f32 	%f124, %f122, %f123;
	fma.rn.f32 	%f126, %f124, 0f3D800000, %f117;
$L__BB0_34:
	mul.wide.s32 	%rd50, %r16, 4;
	add.s64 	%rd51, %rd1, %rd50;
	st.global.f32 	[%rd51], %f126;
	add.s32 	%r98, %r98, %r10;
	setp.lt.u32 	%p65, %r98, %r5;
	@%p65 bra 	$L__BB0_21;
	bra.uni 	$L__BB0_19;
$L__BB0_35:
	cvt.rn.f32.u32 	%f48, %r102;
	div.rn.f32 	%f49, %f48, 0f43480000;
	mov.f32 	%f50, 0f3F800000;
	sub.f32 	%f51, %f50, %f49;
	min.f32 	%f52, %f49, %f51;
	min.f32 	%f53, %f52, 0f3DCCCCCD;
	div.rn.f32 	%f54, %f53, 0f3DCCCCCD;
	sub.f32 	%f55, %f50, %f54;
	max.f32 	%f56, %f55, %f12;
	mul.f32 	%f57, %f56, 0f3F000000;
	mul.f32 	%f58, %f56, %f57;
	mov.f32 	%f59, 0f40000000;
	sub.f32 	%f60, %f59, %f58;
	add.f32 	%f61, %f60, 0fBE800000;
	mul.wide.s32 	%rd31, %r24, 4;
	add.s64 	%rd32, %rd2, %rd31;
	ld.global.f32 	%f62, [%rd32];
	mul.f32 	%f63, %f61, %f62;
	sub.f32 	%f64, %f50, %f58;
	add.s64 	%rd33, %rd1, %rd31;
	ld.global.f32 	%f65, [%rd33];
	mul.f32 	%f66, %f64, %f65;
	sub.f32 	%f67, %f63, %f66;
	ld.global.f32 	%f68, [%rd32+-4];
	ld.global.f32 	%f69, [%rd32+4];
	add.f32 	%f70, %f68, %f69;
	ld.global.f32 	%f71, [%rd32+-804];
	add.f32 	%f72, %f70, %f71;
	ld.global.f32 	%f73, [%rd32+804];
	add.f32 	%f74, %f72, %f73;
	fma.rn.f32 	%f128, %f74, 0f3D800000, %f67;
$L__BB0_36:
	mul.wide.s32 	%rd34, %r24, 4;
	add.s64 	%rd35, %rd1, %rd34;
	st.global.f32 	[%rd35], %f128;
	add.s32 	%r102, %r102, %r10;
	setp.lt.u32 	%p37, %r102, %r5;
	@%p37 bra 	$L__BB0_5;
$L__BB0_37:
	add.s32 	%r97, %r97, 1;
	setp.lt.s32 	%p38, %r97, %r4;
	@%p38 bra 	$L__BB0_3;
$L__BB0_38:
	ret;

}
	// .globl	_Z19wave_gpu_naive_stepI10DoubleSlitEvfPfPKf
.visible .entry _Z19wave_gpu_naive_stepI10DoubleSlitEvfPfPKf(
	.param .f32 _Z19wave_gpu_naive_stepI10DoubleSlitEvfPfPKf_param_0,
	.param .u64 .ptr .align 1 _Z19wave_gpu_naive_stepI10DoubleSlitEvfPfPKf_param_1,
	.param .u64 .ptr .align 1 _Z19wave_gpu_naive_stepI10DoubleSlitEvfPfPKf_param_2
)
{
	.local .align 16 .b8 	__local_depot1[48];
	.reg .b64 	%SP;
	.reg .b64 	%SPL;
	.reg .pred 	%p<69>;
	.reg .b32 	%r<105>;
	.reg .b32 	%f<129>;
	.reg .b64 	%rd<56>;
	.reg .b64 	%fd<5>;

	mov.u64 	%SPL, __local_depot1;
	cvta.local.u64 	%SP, %SPL;
	ld.param.f32 	%f18, [_Z19wave_gpu_naive_stepI10DoubleSlitEvfPfPKf_param_0];
	ld.param.u64 	%rd13, [_Z19wave_gpu_naive_stepI10DoubleSlitEvfPfPKf_param_1];
	ld.param.u64 	%rd14, [_Z19wave_gpu_naive_stepI10DoubleSlitEvfPfPKf_param_2];
	cvta.to.global.u64 	%rd1, %rd13;
	cvta.to.global.u64 	%rd2, %rd14;
	add.u64 	%rd3, %SPL, 0;
	mov.u32 	%r31, %ctaid.x;
	mul.lo.s32 	%r32, %r31, 3201;
	mov.u32 	%r33, %nctaid.x;
	div.u32 	%r34, %r32, %r33;
	add.s32 	%r35, %r32, 3201;
	div.u32 	%r36, %r35, %r33;
	sub.s32 	%r37, %r36, %r34;
	mov.u32 	%r38, %tid.z;
	mul.lo.s32 	%r39, %r37, %r38;
	mov.u32 	%r40, %ntid.z;
	div.u32 	%r41, %r39, %r40;
	add.s32 	%r97, %r41, %r34;
	add.s32 	%r42, %r39, %r37;
	div.u32 	%r43, %r42, %r40;
	add.s32 	%r44, %r43, %r34;
	mov.u32 	%r45, %tid.y;
	mul.lo.s32 	%r46, %r45, 3201;
	mov.u32 	%r47, %ntid.y;
	div.u32 	%r48, %r46, %r47;
	mov.u32 	%r49, %tid.x;
	add.s32 	%r2, %r48, %r49;
	add.s32 	%r50, %r46, 3201;
	div.u32 	%r3, %r50, %r47;
	min.s32 	%r4, %r44, 3201;
	setp.ge.s32 	%p9, %r97, %r4;
	@%p9 bra 	$L__BB1_38;
	min.u32 	%r5, %r3, 3201;
	mul.f32 	%f19, %f18, 0f42FB53D2;
	mul.f32 	%f20, %f19, 0f3F22F983;
	cvt.rni.s32.f32 	%r6, %f20;
	cvt.rn.f32.s32 	%f21, %r6;
	fma.rn.f32 	%f22, %f21, 0fBFC90FDA, %f19;
	fma.rn.f32 	%f23, %f21, 0fB3A22168, %f22;
	fma.rn.f32 	%f1, %f21, 0fA7C234C5, %f23;
	abs.f32 	%f2, %f19;
	mov.b32 	%r7, %f19;
	shr.u32 	%r51, %r7, 23;
	and.b32  	%r52, %r51, 224;
	add.s32 	%r53, %r52, -128;
	shl.b32 	%r54, %r7, 8;
	or.b32  	%r8, %r54, -2147483648;
	shr.u32 	%r55, %r53, 5;
	and.b32  	%r9, %r51, 31;
	mul.wide.u32 	%rd16, %r55, 4;
	sub.s64 	%rd4, %rd3, %rd16;
	setp.eq.s32 	%p10, %r9, 0;
	mov.f32 	%f24, 0f00000000;
	mul.rn.f32 	%f3, %f19, %f24;
	mov.u32 	%r10, %ntid.x;
	@%p10 bra 	$L__BB1_17;
	setp.eq.f32 	%p11, %f2, 0f7F800000;
	setp.ltu.f32 	%p12, %f2, 0f47CE4780;
	or.pred  	%p1, %p12, %p11;
	selp.b32 	%r11, %r6, 0, %p12;
	selp.f32 	%f4, %f1, %f3, %p12;
	add.u64 	%rd17, %SP, 32;
	mov.u64 	%rd19, $str;
$L__BB1_3:
	setp.ge.u32 	%p13, %r2, %r5;
	@%p13 bra 	$L__BB1_37;
	setp.eq.s32 	%p6, %r97, 0;
	cvt.rn.f32.s32 	%f25, %r97;
	div.rn.f32 	%f26, %f25, 0f45480000;
	setp.ltu.f32 	%p14, %f26, 0f3EDEB852;
	setp.gtu.f32 	%p15, %f26, 0f3EEE147A;
	or.pred  	%p16, %p14, %p15;
	setp.ltu.f32 	%p17, %f26, 0f3F08F5C3;
	setp.gtu.f32 	%p18, %f26, 0f3F10A3D7;
	or.pred  	%p19, %p17, %p18;
	mov.f32 	%f27, 0f3F800000;
	sub.f32 	%f28, %f27, %f26;
	min.f32 	%f29, %f26, %f28;
	min.f32 	%f30, %f29, 0f3DCCCCCD;
	div.rn.f32 	%f31, %f30, 0f3DCCCCCD;
	sub.f32 	%f12, %f27, %f31;
	and.pred  	%p7, %p16, %p19;
	mov.u32 	%r102, %r2;
$L__BB1_5:
	mad.lo.s32 	%r24, %r97, 3201, %r102;
	setp.lt.s32 	%p20, %r24, 10246401;
	@%p20 bra 	$L__BB1_7;
	cvta.to.local.u64 	%rd18, %rd17;
	mov.b32 	%r56, 3201;
	st.local.v4.u32 	[%rd18], {%r56, %r56, %r97, %r102};
	cvta.global.u64 	%rd20, %rd19;
	{ // callseq 2, 0
	.param .b64 param0;
	st.param.b64 	[param0], %rd20;
	.param .b64 param1;
	st.param.b64 	[param1], %rd17;
	.param .b32 retval0;
	call.uni (retval0), 
	vprintf, 
	(
	param0, 
	param1
	);
	ld.param.b32 	%r57, [retval0];
	} // callseq 2
$L__BB1_7:
	mov.pred 	%p68, -1;
	setp.eq.s32 	%p22, %r102, 0;
	@%p22 bra 	$L__BB1_10;
	setp.eq.s32 	%p23, %r102, 3200;
	@%p23 bra 	$L__BB1_10;
	mov.pred 	%p68, %p6;
$L__BB1_10:
	setp.eq.s32 	%p24, %r97, 3200;
	or.pred  	%p25, %p24, %p68;
	setp.eq.s32 	%p26, %r102, 2133;
	and.pred  	%p27, %p26, %p7;
	or.pred  	%p28, %p27, %p25;
	mov.f32 	%f128, 0f00000000;
	@%p28 bra 	$L__BB1_36;
	setp.ne.s32 	%p29, %r97, 1600;
	setp.ne.s32 	%p30, %r102, 533;
	or.pred  	%p31, %p29, %p30;
	@%p31 bra 	$L__BB1_35;
	mov.u32 	%r104, %r11;
	mov.f32 	%f127, %f4;
	@%p1 bra 	$L__BB1_16;
	mov.b64 	%rd55, 0;
	mov.b32 	%r103, 0;
$L__BB1_14:
	.pragma "nounroll";
	mul.wide.u32 	%rd22, %r103, 4;
	mov.u64 	%rd23, __cudart_i2opi_f;
	add.s64 	%rd24, %rd23, %rd22;
	ld.global.nc.u32 	%r60, [%rd24];
	mad.wide.u32 	%rd25, %r60, %r8, %rd55;
	shr.u64 	%rd55, %rd25, 32;
	add.s64 	%rd26, %rd3, %rd22;
	st.local.u32 	[%rd26], %rd25;
	add.s32 	%r103, %r103, 1;
	setp.ne.s32 	%p32, %r103, 6;
	@%p32 bra 	$L__BB1_14;
	setp.lt.s32 	%p33, %r7, 0;
	st.local.u32 	[%rd3+24], %rd55;
	ld.local.u32 	%r61, [%rd4+20];
	ld.local.u32 	%r62, [%rd4+24];
	shf.l.wrap.b32 	%r63, %r61, %r62, %r9;
	ld.local.u32 	%r64, [%rd4+16];
	shf.l.wrap.b32 	%r65, %r64, %r61, %r9;
	shr.u32 	%r66, %r63, 30;
	shf.l.wrap.b32 	%r67, %r65, %r63, 2;
	shl.b32 	%r68, %r65, 2;
	shr.u32 	%r69, %r67, 31;
	add.s32 	%r70, %r69, %r66;
	neg.s32 	%r71, %r70;
	selp.b32 	%r104, %r71, %r70, %p33;
	xor.b32  	%r72, %r67, %r7;
	shr.s32 	%r73, %r67, 31;
	xor.b32  	%r74, %r73, %r67;
	xor.b32  	%r75, %r73, %r68;
	cvt.u64.u32 	%rd27, %r74;
	shl.b64 	%rd28, %rd27, 32;
	cvt.u64.u32 	%rd29, %r75;
	or.b64  	%rd30, %rd28, %rd29;
	cvt.rn.f64.s64 	%fd1, %rd30;
	mul.f64 	%fd2, %fd1, 0d3BF921FB54442D19;
	cvt.rn.f32.f64 	%f33, %fd2;
	neg.f32 	%f34, %f33;
	setp.lt.s32 	%p34, %r72, 0;
	selp.f32 	%f127, %f34, %f33, %p34;
$L__BB1_16:
	mul.rn.f32 	%f35, %f127, %f127;
	and.b32  	%r76, %r104, 1;
	setp.eq.b32 	%p35, %r76, 1;
	selp.f32 	%f36, 0f3F800000, %f127, %p35;
	fma.rn.f32 	%f37, %f35, %f36, 0f00000000;
	fma.rn.f32 	%f38, %f35, 0f37CBAC00, 0fBAB607ED;
	selp.f32 	%f39, %f38, 0fB94D4153, %p35;
	selp.f32 	%f40, 0f3D2AAABB, 0f3C0885E4, %p35;
	fma.rn.f32 	%f41, %f39, %f35, %f40;
	selp.f32 	%f42, 0fBEFFFFFF, 0fBE2AAAA8, %p35;
	fma.rn.f32 	%f43, %f41, %f35, %f42;
	fma.rn.f32 	%f44, %f43, %f37, %f36;
	and.b32  	%r77, %r104, 2;
	setp.eq.s32 	%p36, %r77, 0;
	mov.f32 	%f45, 0f00000000;
	sub.f32 	%f46, %f45, %f44;
	selp.f32 	%f47, %f44, %f46, %p36;
	mul.f32 	%f128, %f47, 0f41200000;
	bra.uni 	$L__BB1_36;
$L__BB1_17:
	setp.eq.f32 	%p39, %f2, 0f7F800000;
	setp.ltu.f32 	%p40, %f2, 0f47CE4780;
	or.pred  	%p2, %p40, %p39;
	selp.b32 	%r12, %r6, 0, %p40;
	selp.f32 	%f5, %f1, %f3, %p40;
	add.u64 	%rd36, %SP, 32;
	mov.u64 	%rd38, $str;
	mov.u64 	%rd40, __cudart_i2opi_f;
$L__BB1_18:
	setp.lt.u32 	%p41, %r2, %r5;
	@%p41 bra 	$L__BB1_20;
$L__BB1_19:
	add.s32 	%r97, %r97, 1;
	setp.lt.s32 	%p66, %r97, %r4;
	@%p66 bra 	$L__BB1_18;
	bra.uni 	$L__BB1_38;
$L__BB1_20:
	setp.eq.s32 	%p3, %r97, 0;
	cvt.rn.f32.s32 	%f75, %r97;
	div.rn.f32 	%f76, %f75, 0f45480000;
	setp.ltu.f32 	%p42, %f76, 0f3EDEB852;
	setp.gtu.f32 	%p43, %f76, 0f3EEE147A;
	or.pred  	%p44, %p42, %p43;
	setp.ltu.f32 	%p45, %f76, 0f3F08F5C3;
	setp.gtu.f32 	%p46, %f76, 0f3F10A3D7;
	or.pred  	%p47, %p45, %p46;
	mov.f32 	%f77, 0f3F800000;
	sub.f32 	%f78, %f77, %f76;
	min.f32 	%f79, %f76, %f78;
	min.f32 	%f80, %f79, 0f3DCCCCCD;
	div.rn.f32 	%f81, %f80, 0f3DCCCCCD;
	sub.f32 	%f6, %f77, %f81;
	and.pred  	%p4, %p44, %p47;
	mov.u32 	%r98, %r2;
$L__BB1_21:
	mad.lo.s32 	%r16, %r97, 3201, %r98;
	setp.lt.s32 	%p48, %r16, 10246401;
	@%p48 bra 	$L__BB1_23;
	cvta.to.local.u64 	%rd37, %rd36;
	mov.b32 	%r78, 3201;
	st.local.v4.u32 	[%rd37], {%r78, %r78, %r97, %r98};
	cvta.global.u64 	%rd39, %rd38;
	{ // callseq 3, 0
	.param .b64 param0;
	st.param.b64 	[param0], %rd39;
	.param .b64 param1;
	st.param.b64 	[param1], %rd36;
	.param .b32 retval0;
	call.uni (retval0), 
	vprintf, 
	(
	param0, 
	param1
	);
	ld.param.b32 	%r79, [retval0];
	} // callseq 3
$L__BB1_23:
	mov.pred 	%p67, -1;
	setp.eq.s32 	%p50, %r98, 0;
	@%p50 bra 	$L__BB1_26;
	setp.eq.s32 	%p51, %r98, 3200;
	@%p51 bra 	$L__BB1_26;
	mov.pred 	%p67, %p3;
$L__BB1_26:
	setp.eq.s32 	%p52, %r97, 3200;
	or.pred  	%p53, %p52, %p67;
	setp.eq.s32 	%p54, %r98, 2133;
	and.pred  	%p55, %p54, %p4;
	or.pred  	%p56, %p55, %p53;
	mov.f32 	%f126, 0f00000000;
	@%p56 bra 	$L__BB1_34;
	setp.ne.s32 	%p57, %r97, 1600;
	setp.ne.s32 	%p58, %r98, 533;
	or.pred  	%p59, %p57, %p58;
	@%p59 bra 	$L__BB1_33;
	mov.u32 	%r100, %r12;
	mov.f32 	%f125, %f5;
	@%p2 bra 	$L__BB1_32;
	mov.b64 	%rd54, 0;
	mov.b32 	%r99, 0;
	mov.u64 	%rd52, %rd40;
	mov.u64 	%rd53, %rd3;
$L__BB1_30:
	.pragma "nounroll";
	ld.global.nc.u32 	%r82, [%rd52];
	mad.wide.u32 	%rd42, %r82, %r8, %rd54;
	shr.u64 	%rd54, %rd42, 32;
	st.local.u32 	[%rd53], %rd42;
	add.s32 	%r99, %r99, 1;
	add.s64 	%rd53, %rd53, 4;
	add.s64 	%rd52, %rd52, 4;
	setp.ne.s32 	%p60, %r99, 6;
	@%p60 bra 	$L__BB1_30;
	setp.lt.s32 	%p61, %r7, 0;
	st.local.u32 	[%rd3+24], %rd54;
	ld.local.u32 	%r83, [%rd4+20];
	ld.local.u32 	%r84, [%rd4+24];
	shr.u32 	%r85, %r84, 30;
	shf.l.wrap.b32 	%r86, %r83, %r84, 2;
	shl.b32 	%r87, %r83, 2;
	shr.u32 	%r88, %r86, 31;
	add.s32 	%r89, %r88, %r85;
	neg.s32 	%r90, %r89;
	selp.b32 	%r100, %r90, %r89, %p61;
	xor.b32  	%r91, %r86, %r7;
	shr.s32 	%r92, %r86, 31;
	xor.b32  	%r93, %r92, %r86;
	xor.b32  	%r94, %r92, %r87;
	cvt.u64.u32 	%rd43, %r93;
	shl.b64 	%rd44, %rd43, 32;
	cvt.u64.u32 	%rd45, %r94;
	or.b64  	%rd46, %rd44, %rd45;
	cvt.rn.f64.s64 	%fd3, %rd46;
	mul.f64 	%fd4, %fd3, 0d3BF921FB54442D19;
	cvt.rn.f32.f64 	%f83, %fd4;
	neg.f32 	%f84, %f83;
	setp.lt.s32 	%p62, %r91, 0;
	selp.f32 	%f125, %f84, %f83, %p62;
$L__BB1_32:
	mul.rn.f32 	%f85, %f125, %f125;
	and.b32  	%r95, %r100, 1;
	setp.eq.b32 	%p63, %r95, 1;
	selp.f32 	%f86, 0f3F800000, %f125, %p63;
	fma.rn.f32 	%f87, %f85, %f86, 0f00000000;
	fma.rn.f32 	%f88, %f85, 0f37CBAC00, 0fBAB607ED;
	selp.f32 	%f89, %f88, 0fB94D4153, %p63;
	selp.f32 	%f90, 0f3D2AAABB, 0f3C0885E4, %p63;
	fma.rn.f32 	%f91, %f89, %f85, %f90;
	selp.f32 	%f92, 0fBEFFFFFF, 0fBE2AAAA8, %p63;
	fma.rn.f32 	%f93, %f91, %f85, %f92;
	fma.rn.f32 	%f94, %f93, %f87, %f86;
	and.b32  	%r96, %r100, 2;
	setp.eq.s32 	%p64, %r96, 0;
	mov.f32 	%f95, 0f00000000;
	sub.f32 	%f96, %f95, %f94;
	selp.f32 	%f97, %f94, %f96, %p64;
	mul.f32 	%f126, %f97, 0f41200000;
	bra.uni 	$L__BB1_34;
$L__BB1_33:
	cvt.rn.f32.u32 	%f98, %r98;
	div.rn.f32 	%f99, %f98, 0f45480000;
	mov.f32 	%f100, 0f3F800000;
	sub.f32 	%f101, %f100, %f99;
	min.f32 	%f102, %f99, %f101;
	min.f32 	%f103, %f102, 0f3DCCCCCD;
	div.rn.f32 	%f104, %f103, 0f3DCCCCCD;
	sub.f32 	%f105, %f100, %f104;
	max.f32 	%f106, %f105, %f6;
	mul.f32 	%f107, %f106, 0f3F000000;
	mul.f32 	%f108, %f106, %f107;
	mov.f32 	%f109, 0f40000000;
	sub.f32 	%f110, %f109, %f108;
	add.f32 	%f111, %f110, 0fBE800000;
	mul.wide.s32 	%rd47, %r16, 4;
	add.s64 	%rd48, %rd2, %rd47;
	ld.global.f32 	%f112, [%rd48];
	mul.f32 	%f113, %f111, %f112;
	sub.f32 	%f114, %f100, %f108;
	add.s64 	%rd49, %rd1, %rd47;
	ld.global.f32 	%f115, [%rd49];
	mul.f32 	%f116, %f114, %f115;
	sub.f32 	%f117, %f113, %f116;
	ld.global.f32 	%f118, [%rd48+-4];
	ld.global.f32 	%f119, [%rd48+4];
	add.f32 	%f120, %f118, %f119;
	ld.global.f32 	%f121, [%rd48+-12804];
	add.f32 	%f122, %f120, %f121;
	ld.global.f32 	%f123, [%rd48+12804];
	add.f32 	%f124, %f122, %f123;
	fma.rn.f32 	%f126, %f124, 0f3D800000, %f117;
$L__BB1_34:
	mul.wide.s32 	%rd50, %r16, 4;
	add.s64 	%rd51, %rd1, %rd50;
	st.global.f32 	[%rd51], %f126;
	add.s32 	%r98, %r98, %r10;
	setp.lt.u32 	%p65, %r98, %r5;
	@%p65 bra 	$L__BB1_21;
	bra.uni 	$L__BB1_19;
$L__BB1_35:
	cvt.rn.f32.u32 	%f48, %r102;
	div.rn.f32 	%f49, %f48, 0f45480000;
	mov.f32 	%f50, 0f3F800000;
	sub.f32 	%f51, %f50, %f49;
	min.f32 	%f52, %f49, %f51;
	min.f32 	%f53, %f52, 0f3DCCCCCD;
	div.rn.f32 	%f54, %f53, 0f3DCCCCCD;
	sub.f32 	%f55, %f50, %f54;
	max.f32 	%f56, %f55, %f12;
	mul.f32 	%f57, %f56, 0f3F000000;
	mul.f32 	%f58, %f56, %f57;
	mov.f32 	%f59, 0f40000000;
	sub.f32 	%f60, %f59, %f58;
	add.f32 	%f61, %f60, 0fBE800000;
	mul.wide.s32 	%rd31, %r24, 4;
	add.s64 	%rd32, %rd2, %rd31;
	ld.global.f32 	%f62, [%rd32];
	mul.f32 	%f63, %f61, %f62;
	sub.f32 	%f64, %f50, %f58;
	add.s64 	%rd33, %rd1, %rd31;
	ld.global.f32 	%f65, [%rd33];
	mul.f32 	%f66, %f64, %f65;
	sub.f32 	%f67, %f63, %f66;
	ld.global.f32 	%f68, [%rd32+-4];
	ld.global.f32 	%f69, [%rd32+4];
	add.f32 	%f70, %f68, %f69;
	ld.global.f32 	%f71, [%rd32+-12804];
	add.f32 	%f72, %f70, %f71;
	ld.global.f32 	%f73, [%rd32+12804];
	add.f32 	%f74, %f72, %f73;
	fma.rn.f32 	%f128, %f74, 0f3D800000, %f67;
$L__BB1_36:
	mul.wide.s32 	%rd34, %r24, 4;
	add.s64 	%rd35, %rd1, %rd34;
	st.global.f32 	[%rd35], %f128;
	add.s32 	%r102, %r102, %r10;
	setp.lt.u32 	%p37, %r102, %r5;
	@%p37 bra 	$L__BB1_5;
$L__BB1_37:
	add.s32 	%r97, %r97, 1;
	setp.lt.s32 	%p38, %r97, %r4;
	@%p38 bra 	$L__BB1_3;
$L__BB1_38:
	ret;

}


// ===== COMPILED SASS (sm_100) =====

	.target	sm_100

	.elftype	@"ET_EXEC"


//--------------------- .note.nv.tkinfo           --------------------------
	.section	.note.nv.tkinfo,"",@"SHT_NOTE"
	.sectionflags	@"SHF_NOTE_NV_TKINFO"
	.tkinfo
        /*0018*/ 	.word	0x00000002
        /*0030*/ 	.string	""
        /*0030*/ 	.string	"ptxas"
        /*0030*/ 	.string	"Cuda compilation tools, release 13.0, V13.0.88"
        /*0030*/ 	.string	"Build cuda_13.0.r13.0/compiler.36424714_0"
        /*0030*/ 	.string	"-arch sm_100 -m 64 "



//--------------------- .note.nv.cuinfo           --------------------------
	.section	.note.nv.cuinfo,"",@"SHT_NOTE"
	.sectionflags	@"SHF_NOTE_NV_CUINFO"
        /*0018*/ 	.short	0x0002
        /*001a*/ 	.short	0x0064
        /*001c*/ 	.short	0x0082
	.zero		2


//--------------------- .nv.info                  --------------------------
	.section	.nv.info,"",@"SHT_CUDA_INFO"
	.align	4


	//----- nvinfo : EIATTR_REGCOUNT
	.align		4
        /*0000*/ 	.byte	0x04, 0x2f
        /*0002*/ 	.short	(.L_3 - .L_2)
	.align		4
.L_2:
        /*0004*/ 	.word	index@(_Z19wave_gpu_naive_stepI20DoubleSlitSmallScaleEvfPfPKf)
        /*0008*/ 	.word	0x00000020


	//----- nvinfo : EIATTR_FRAME_SIZE
	.align		4
.L_3:
        /*000c*/ 	.byte	0x04, 0x11
        /*000e*/ 	.short	(.L_5 - .L_4)
	.align		4
.L_4:
        /*0010*/ 	.word	index@($__internal_1_$__cuda_sm3x_div_rn_noftz_f32_slowpath)
        /*0014*/ 	.word	0x00000030


	//----- nvinfo : EIATTR_FRAME_SIZE
	.align		4
.L_5:
        /*0018*/ 	.byte	0x04, 0x11
        /*001a*/ 	.short	(.L_7 - .L_6)
	.align		4
.L_6:
        /*001c*/ 	.word	index@(_Z19wave_gpu_naive_stepI20DoubleSlitSmallScaleEvfPfPKf)
        /*0020*/ 	.word	0x00000030


	//----- nvinfo : EIATTR_REGCOUNT
	.align		4
.L_7:
        /*0024*/ 	.byte	0x04, 0x2f
        /*0026*/ 	.short	(.L_9 - .L_8)
	.align		4
.L_8:
        /*0028*/ 	.word	index@(_Z19wave_gpu_naive_stepI10DoubleSlitEvfPfPKf)
        /*002c*/ 	.word	0x00000020


	//----- nvinfo : EIATTR_FRAME_SIZE
	.align		4
.L_9:
        /*0030*/ 	.byte	0x04, 0x11
        /*0032*/ 	.short	(.L_11 - .L_10)
	.align		4
.L_10:
        /*0034*/ 	.word	index@($__internal_0_$__cuda_sm3x_div_rn_noftz_f32_slowpath)
        /*0038*/ 	.word	0x00000030


	//----- nvinfo : EIATTR_FRAME_SIZE
	.align		4
.L_11:
        /*003c*/ 	.byte	0x04, 0x11
        /*003e*/ 	.short	(.L_13 - .L_12)
	.align		4
.L_12:
        /*0040*/ 	.word	index@(_Z19wave_gpu_naive_stepI10DoubleSlitEvfPfPKf)
        /*0044*/ 	.word	0x00000030


	//----- nvinfo : EIATTR_MIN_STACK_SIZE
	.align		4
.L_13:
        /*0048*/ 	.byte	0x04, 0x12
        /*004a*/ 	.short	(.L_15 - .L_14)
	.align		4
.L_14:
        /*004c*/ 	.word	index@(_Z19wave_gpu_naive_stepI10DoubleSlitEvfPfPKf)
        /*0050*/ 	.word	0x00000030


	//----- nvinfo : EIATTR_MIN_STACK_SIZE
	.align		4
.L_15:
        /*0054*/ 	.byte	0x04, 0x12
        /*0056*/ 	.short	(.L_17 - .L_16)
	.align		4
.L_16:
        /*0058*/ 	.word	index@(_Z19wave_gpu_naive_stepI20DoubleSlitSmallScaleEvfPfPKf)
        /*005c*/ 	.word	0x00000030
.L_17:


//--------------------- .nv.compat                --------------------------
	.section	.nv.compat,"",@"SHT_CUDA_COMPAT_INFO"
	.align	4
        /*0000*/ 	.byte	0x02, 0x09, 0x00, 0x00, 0x02, 0x02, 0x01, 0x00, 0x02, 0x05, 0x05, 0x00, 0x03, 0x07, 0x01, 0x01
        /*0010*/ 	.byte	0x02, 0x03, 0x00, 0x00, 0x02, 0x06, 0x01, 0x00, 0x04, 0x0b, 0x08, 0x00, 0x01, 0x00, 0x00, 0x00
        /*0020*/ 	.byte	0x00, 0x00, 0x00, 0x00


//--------------------- .nv.info._Z19wave_gpu_naive_stepI10DoubleSlitEvfPfPKf --------------------------
	.section	.nv.info._Z19wave_gpu_naive_stepI10DoubleSlitEvfPfPKf,"",@"SHT_CUDA_INFO"
	.sectionflags	@""
	.align	4


	//----- nvinfo : EIATTR_CUDA_API_VERSION
	.align		4
        /*0000*/ 	.byte	0x04, 0x37
        /*0002*/ 	.short	(.L_19 - .L_18)
.L_18:
        /*0004*/ 	.word	0x00000082


	//----- nvinfo : EIATTR_KPARAM_INFO
	.align		4
.L_19:
        /*0008*/ 	.byte	0x04, 0x17
        /*000a*/ 	.short	(.L_21 - .L_20)
.L_20:
        /*000c*/ 	.word	0x00000000
        /*0010*/ 	.short	0x0002
        /*0012*/ 	.short	0x0010
        /*0014*/ 	.byte	0x00, 0xf5, 0x21, 0x00


	//----- nvinfo : EIATTR_KPARAM_INFO
	.align		4
.L_21:
        /*0018*/ 	.byte	0x04, 0x17
        /*001a*/ 	.short	(.L_23 - .L_22)
.L_22:
        /*001c*/ 	.word	0x00000000
        /*0020*/ 	.short	0x0001
        /*0022*/ 	.short	0x0008
        /*0024*/ 	.byte	0x00, 0xf5, 0x21, 0x00


	//----- nvinfo : EIATTR_KPARAM_INFO
	.align		4
.L_23:
        /*0028*/ 	.byte	0x04, 0x17
        /*002a*/ 	.short	(.L_25 - .L_24)
.L_24:
        /*002c*/ 	.word	0x00000000
        /*0030*/ 	.short	0x0000
        /*0032*/ 	.short	0x0000
        /*0034*/ 	.byte	0x00, 0xf0, 0x11, 0x00


	//----- nvinfo : EIATTR_SPARSE_MMA_MASK
	.align		4
.L_25:
        /*0038*/ 	.byte	0x03, 0x50
        /*003a*/ 	.short	0x0000


	//----- nvinfo : EIATTR_MAXREG_COUNT
	.align		4
        /*003c*/ 	.byte	0x03, 0x1b
        /*003e*/ 	.short	0x00ff


	//----- nvinfo : EIATTR_EXTERNS
	.align		4
        /*0040*/ 	.byte	0x04, 0x0f
        /*0042*/ 	.short	(.L_27 - .L_26)


	//   ....[0]....
	.align		4
.L_26:
        /*0044*/ 	.word	index@(vprintf)


	//----- nvinfo : EIATTR_MERCURY_ISA_VERSION
	.align		4
.L_27:
        /*0048*/ 	.byte	0x03, 0x5f
        /*004a*/ 	.short	0x0101


	//----- nvinfo : EIATTR_VRC_CTA_INIT_COUNT
	.align		4
        /*004c*/ 	.byte	0x02, 0x4a
	.zero		1
	.zero		1


	//----- nvinfo : EIATTR_SYSCALL_OFFSETS
	.align		4
        /*0050*/ 	.byte	0x04, 0x46
        /*0052*/ 	.short	(.L_29 - .L_28)


	//   ....[0]....
.L_28:
        /*0054*/ 	.word	0x00000d20


	//   ....[1]....
        /*0058*/ 	.word	0x00001ae0


	//----- nvinfo : EIATTR_EXIT_INSTR_OFFSETS
	.align		4
.L_29:
        /*005c*/ 	.byte	0x04, 0x1c
        /*005e*/ 	.short	(.L_31 - .L_30)


	//   ....[0]....
.L_30:
        /*0060*/ 	.word	0x00000670


	//   ....[1]....
        /*0064*/ 	.word	0x00001620


	//   ....[2]....
        /*0068*/ 	.word	0x000023f0


	//----- nvinfo : EIATTR_CRS_STACK_SIZE
	.align		4
.L_31:
        /*006c*/ 	.byte	0x04, 0x1e
        /*006e*/ 	.short	(.L_33 - .L_32)
.L_32:
        /*0070*/ 	.word	0x00000000


	//----- nvinfo : EIATTR_CBANK_PARAM_SIZE
	.align		4
.L_33:
        /*0074*/ 	.byte	0x03, 0x19
        /*0076*/ 	.short	0x0018


	//----- nvinfo : EIATTR_PARAM_CBANK
	.align		4
        /*0078*/ 	.byte	0x04, 0x0a
        /*007a*/ 	.short	(.L_35 - .L_34)
	.align		4
.L_34:
        /*007c*/ 	.word	index@(.nv.constant0._Z19wave_gpu_naive_stepI10DoubleSlitEvfPfPKf)
        /*0080*/ 	.short	0x0380
        /*0082*/ 	.short	0x0018


	//----- nvinfo : EIATTR_SW_WAR
	.align		4
.L_35:
        /*0084*/ 	.byte	0x04, 0x36
        /*0086*/ 	.short	(.L_37 - .L_36)
.L_36:
        /*0088*/ 	.word	0x00000008
.L_37:


//--------------------- .nv.info._Z19wave_gpu_naive_stepI20DoubleSlitSmallScaleEvfPfPKf --------------------------
	.section	.nv.info._Z19wave_gpu_naive_stepI20DoubleSlitSmallScaleEvfPfPKf,"",@"SHT_CUDA_INFO"
	.sectionflags	@""
	.align	4


	//----- nvinfo : EIATTR_CUDA_API_VERSION
	.align		4
        /*0000*/ 	.byte	0x04, 0x37
        /*0002*/ 	.short	(.L_39 - .L_38)
.L_38:
        /*0004*/ 	.word	0x00000082


	//----- nvinfo : EIATTR_KPARAM_INFO
	.align		4
.L_39:
        /*0008*/ 	.byte	0x04, 0x17
        /*000a*/ 	.short	(.L_41 - .L_40)
.L_40:
        /*000c*/ 	.word	0x00000000
        /*0010*/ 	.short	0x0002
        /*0012*/ 	.short	0x0010
        /*0014*/ 	.byte	0x00, 0xf5, 0x21, 0x00


	//----- nvinfo : EIATTR_KPARAM_INFO
	.align		4
.L_41:
        /*0018*/ 	.byte	0x04, 0x17
        /*001a*/ 	.short	(.L_43 - .L_42)
.L_42:
        /*001c*/ 	.word	0x00000000
        /*0020*/ 	.short	0x0001
        /*0022*/ 	.short	0x0008
        /*0024*/ 	.byte	0x00, 0xf5, 0x21, 0x00


	//----- nvinfo : EIATTR_KPARAM_INFO
	.align		4
.L_43:
        /*0028*/ 	.byte	0x04, 0x17
        /*002a*/ 	.short	(.L_45 - .L_44)
.L_44:
        /*002c*/ 	.word	0x00000000
        /*0030*/ 	.short	0x0000
        /*0032*/ 	.short	0x0000
        /*0034*/ 	.byte	0x00, 0xf0, 0x11, 0x00


	//----- nvinfo : EIATTR_SPARSE_MMA_MASK
	.align		4
.L_45:
        /*0038*/ 	.byte	0x03, 0x50
        /*003a*/ 	.short	0x0000


	//----- nvinfo : EIATTR_MAXREG_COUNT
	.align		4
        /*003c*/ 	.byte	0x03, 0x1b
        /*003e*/ 	.short	0x00ff


	//----- nvinfo : EIATTR_EXTERNS
	.align		4
        /*0040*/ 	.byte	0x04, 0x0f
        /*0042*/ 	.short	(.L_47 - .L_46)


	//   ....[0]....
	.align		4
.L_46:
        /*0044*/ 	.word	index@(vprintf)


	//----- nvinfo : EIATTR_MERCURY_ISA_VERSION
	.align		4
.L_47:
        /*0048*/ 	.byte	0x03, 0x5f
        /*004a*/ 	.short	0x0101


	//----- nvinfo : EIATTR_VRC_CTA_INIT_COUNT
	.align		4
        /*004c*/ 	.byte	0x02, 0x4a
	.zero		1
	.zero		1


	//----- nvinfo : EIATTR_SYSCALL_OFFSETS
	.align		4
        /*0050*/ 	.byte	0x04, 0x46
        /*0052*/ 	.short	(.L_49 - .L_48)


	//   ....[0]....
.L_48:
        /*0054*/ 	.word	0x00000d20


	//   ....[1]....
        /*0058*/ 	.word	0x00001ae0


	//----- nvinfo : EIATTR_EXIT_INSTR_OFFSETS
	.align		4
.L_49:
        /*005c*/ 	.byte	0x04, 0x1c
        /*005e*/ 	.short	(.L_51 - .L_50)


	//   ....[0]....
.L_50:
        /*0060*/ 	.word	0x00000670


	//   ....[1]....
        /*0064*/ 	.word	0x00001620


	//   ....[2]....
        /*0068*/ 	.word	0x000023f0


	//----- nvinfo : EIATTR_CRS_STACK_SIZE
	.align		4
.L_51:
        /*006c*/ 	.byte	0x04, 0x1e
        /*006e*/ 	.short	(.L_53 - .L_52)
.L_52:
        /*0070*/ 	.word	0x00000000


	//----- nvinfo : EIATTR_CBANK_PARAM_SIZE
	.align		4
.L_53:
        /*0074*/ 	.byte	0x03, 0x19
        /*0076*/ 	.short	0x0018


	//----- nvinfo : EIATTR_PARAM_CBANK
	.align		4
        /*0078*/ 	.byte	0x04, 0x0a
        /*007a*/ 	.short	(.L_55 - .L_54)
	.align		4
.L_54:
        /*007c*/ 	.word	index@(.nv.constant0._Z19wave_gpu_naive_stepI20DoubleSlitSmallScaleEvfPfPKf)
        /*0080*/ 	.short	0x0380
        /*0082*/ 	.short	0x0018


	//----- nvinfo : EIATTR_SW_WAR
	.align		4
.L_55:
        /*0084*/ 	.byte	0x04, 0x36
        /*0086*/ 	.short	(.L_57 - .L_56)
.L_56:
        /*0088*/ 	.word	0x00000008
.L_57:


//--------------------- .nv.callgraph             --------------------------
	.section	.nv.callgraph,"",@"SHT_CUDA_CALLGRAPH"
	.align	4
	.sectionentsize	8
	.align		4
        /*0000*/ 	.word	0x00000000
	.align		4
        /*0004*/ 	.word	0xffffffff
	.align		4
        /*0008*/ 	.word	index@(_Z19wave_gpu_naive_stepI10DoubleSlitEvfPfPKf)
	.align		4
        /*000c*/ 	.word	index@(vprintf)
	.align		4
        /*0010*/ 	.word	index@(_Z19wave_gpu_naive_stepI20DoubleSlitSmallScaleEvfPfPKf)
	.align		4
        /*0014*/ 	.word	index@(vprintf)
	.align		4
        /*0018*/ 	.word	0x00000000
	.align		4
        /*001c*/ 	.word	0xfffffffe
	.align		4
        /*0020*/ 	.word	0x00000000
	.align		4
        /*0024*/ 	.word	0xfffffffd
	.align		4
        /*0028*/ 	.word	0x00000000
	.align		4
        /*002c*/ 	.word	0xfffffffc


//--------------------- .nv.constant4             --------------------------
	.section	.nv.constant4,"a",@progbits
	.align	8
	.align		8
.nv.constant4:
        /*0000*/ 	.dword	vprintf
	.align		8
        /*0008*/ 	.dword	$str
	.align		8
        /*0010*/ 	.dword	__cudart_i2opi_f


//--------------------- .text._Z19wave_gpu_naive_stepI10DoubleSlitEvfPfPKf --------------------------
	.section	.text._Z19wave_gpu_naive_stepI10DoubleSlitEvfPfPKf,"ax",@progbits
	.align	128
        .global         _Z19wave_gpu_naive_stepI10DoubleSlitEvfPfPKf
        .type           _Z19wave_gpu_naive_stepI10DoubleSlitEvfPfPKf,@function
        .size           _Z19wave_gpu_naive_stepI10DoubleSlitEvfPfPKf,(.L_x_106 - _Z19wave_gpu_naive_stepI10DoubleSlitEvfPfPKf)
        .other          _Z19wave_gpu_naive_stepI10DoubleSlitEvfPfPKf,@"STO_CUDA_ENTRY STV_DEFAULT"
_Z19wave_gpu_naive_stepI10DoubleSlitEvfPfPKf:
.text._Z19wave_gpu_naive_stepI10DoubleSlitEvfPfPKf:
[----:B------:R-:W0:Y:S01]  /*0000*/  LDC R1, c[0x0][0x37c] ;  /* 0x0000df00ff017b82 */ /* 0x000e220000000800 */
[----:B------:R-:W1:Y:S07]  /*0010*/  LDCU UR5, c[0x0][0x2fc] ;  /* 0x00005f80ff0577ac */ /* 0x000e6e0008000800 */
[----:B------:R-:W2:Y:S01]  /*0020*/  LDC R8, c[0x0][0x370] ;  /* 0x0000dc00ff087b82 */ /* 0x000ea20000000800 */
[----:B------:R-:W3:Y:S01]  /*0030*/  S2R R9, SR_TID.Z ;  /* 0x0000000000097919 */ /* 0x000ee20000002300 */
[----:B0-----:R-:W-:Y:S01]  /*0040*/  VIADD R1, R1, 0xffffffd0 ;  /* 0xffffffd001017836 */ /* 0x001fe20000000000 */
[----:B------:R-:W0:Y:S01]  /*0050*/  LDCU UR7, c[0x0][0x368] ;  /* 0x00006d00ff0777ac */ /* 0x000e220008000800 */
[----:B------:R-:W4:Y:S01]  /*0060*/  S2R R10, SR_TID.Y ;  /* 0x00000000000a7919 */ /* 0x000f220000002200 */
[----:B------:R-:W5:Y:S03]  /*0070*/  LDCU UR8, c[0x0][0x364] ;  /* 0x00006c80ff0877ac */ /* 0x000f660008000800 */
[----:B------:R-:W1:Y:S01]  /*0080*/  S2UR UR4, SR_CTAID.X ;  /* 0x00000000000479c3 */ /* 0x000e620000002500 */
[----:B------:R-:W-:Y:S01]  /*0090*/  R2UR UR39, R1 ;  /* 0x00000000012772ca */ /* 0x000fe200000e0000 */
[----:B0-----:R-:W0:Y:S08]  /*00a0*/  I2F.U32.RP R6, UR7 ;  /* 0x0000000700067d06 */ /* 0x001e300008209000 */
[----:B--2---:R-:W2:Y:S01]  /*00b0*/  I2F.U32.RP R0, R8 ;  /* 0x0000000800007306 */ /* 0x004ea20000209000 */
[----:B-1----:R-:W-:-:S04]  /*00c0*/  UIMAD UR4, UR4, 0xc81, URZ ;  /* 0x00000c81040478a4 */ /* 0x002fc8000f8e02ff */
[----:B------:R-:W-:-:S03]  /*00d0*/  UIADD3 UR6, UPT, UPT, UR4, 0xc81, URZ ;  /* 0x00000c8104067890 */ /* 0x000fc6000fffe0ff */
[----:B0-----:R-:W-:Y:S01]  /*00e0*/  MUFU.RCP R6, R6 ;  /* 0x0000000600067308 */ /* 0x001fe20000001000 */
[----:B----4-:R-:W-:-:S07]  /*00f0*/  IMAD R10, R10, 0xc81, RZ ;  /* 0x00000c810a0a7824 */ /* 0x010fce00078e02ff */
[----:B--2---:R-:W0:Y:S08]  /*0100*/  MUFU.RCP R0, R0 ;  /* 0x0000000000007308 */ /* 0x004e300000001000 */
[----:B-----5:R-:W1:Y:S01]  /*0110*/  I2F.U32.RP R7, UR8 ;  /* 0x0000000800077d06 */ /* 0x020e620008209000 */
[----:B0-----:R-:W-:-:S07]  /*0120*/  VIADD R2, R0, 0xffffffe ;  /* 0x0ffffffe00027836 */ /* 0x001fce0000000000 */
[----:B------:R0:W2:Y:S08]  /*0130*/  F2I.FTZ.U32.TRUNC.NTZ R3, R2 ;  /* 0x0000000200037305 */ /* 0x0000b0000021f000 */
[----:B-1----:R-:W-:Y:S01]  /*0140*/  MUFU.RCP R7, R7 ;  /* 0x0000000700077308 */ /* 0x002fe20000001000 */
[----:B0-----:R-:W-:Y:S02]  /*0150*/  HFMA2 R2, -RZ, RZ, 0, 0 ;  /* 0x00000000ff027431 */ /* 0x001fe400000001ff */
[----:B--2---:R-:W-:-:S04]  /*0160*/  IMAD.MOV R5, RZ, RZ, -R3 ;  /* 0x000000ffff057224 */ /* 0x004fc800078e0a03 */
[----:B------:R-:W-:-:S04]  /*0170*/  IMAD R5, R5, R8, RZ ;  /* 0x0000000805057224 */ /* 0x000fc800078e02ff */
[----:B------:R-:W-:-:S06]  /*0180*/  IMAD.HI.U32 R3, R3, R5, R2 ;  /* 0x0000000503037227 */ /* 0x000fcc00078e0002 */
[----:B------:R-:W-:-:S04]  /*0190*/  IMAD.HI.U32 R0, R3, UR4, RZ ;  /* 0x0000000403007c27 */ /* 0x000fc8000f8e00ff */
[----:B------:R-:W-:-:S04]  /*01a0*/  IMAD.HI.U32 R4, R3, UR6, RZ ;  /* 0x0000000603047c27 */ /* 0x000fc8000f8e00ff */
[----:B------:R-:W-:Y:S02]  /*01b0*/  IMAD.MOV R3, RZ, RZ, -R0 ;  /* 0x000000ffff037224 */ /* 0x000fe400078e0a00 */
[----:B------:R-:W-:Y:S02]  /*01c0*/  IMAD.MOV R5, RZ, RZ, -R4 ;  /* 0x000000ffff057224 */ /* 0x000fe400078e0a04 */
[----:B------:R-:W-:Y:S01]  /*01d0*/  IMAD R2, R8, R3, UR4 ;  /* 0x0000000408027e24 */ /* 0x000fe2000f8e0203 */
[----:B------:R-:W-:Y:S01]  /*01e0*/  IADD3 R3, PT, PT, R6, 0xffffffe, RZ ;  /* 0x0ffffffe06037810 */ /* 0x000fe20007ffe0ff */
[----:B------:R-:W-:Y:S01]  /*01f0*/  IMAD R5, R8, R5, UR6 ;  /* 0x0000000608057e24 */ /* 0x000fe2000f8e0205 */
[----:B------:R-:W0:Y:S02]  /*0200*/  LDCU UR4, c[0x0][0x2f8] ;  /* 0x00005f00ff0477ac */ /* 0x000e240008000800 */
[CC--:B------:R-:W-:Y:S02]  /*0210*/  ISETP.GE.U32.AND P0, PT, R2.reuse, R8.reuse, PT ;  /* 0x000000080200720c */ /* 0x0c0fe40003f06070 */
[----:B------:R-:W-:Y:S01]  /*0220*/  ISETP.GE.U32.AND P2, PT, R5, R8, PT ;  /* 0x000000080500720c */ /* 0x000fe20003f46070 */
[----:B------:R-:W1:Y:S10]  /*0230*/  F2I.FTZ.U32.TRUNC.NTZ R3, R3 ;  /* 0x0000000300037305 */ /* 0x000e74000021f000 */
[----:B------:R-:W-:-:S02]  /*0240*/  @P0 IMAD.IADD R2, R2, 0x1, -R8 ;  /* 0x0000000102020824 */ /* 0x000fc400078e0a08 */
[----:B------:R-:W-:Y:S01]  /*0250*/  @P2 IMAD.IADD R5, R5, 0x1, -R8 ;  /* 0x0000000105052824 */ /* 0x000fe200078e0a08 */
[----:B0-----:R-:W-:Y:S01]  /*0260*/  UIADD3 UR42, UP0, UPT, UR39, UR4, URZ ;  /* 0x00000004272a7290 */ /* 0x001fe2000ff1e0ff */
[----:B------:R-:W-:Y:S01]  /*0270*/  @P0 VIADD R0, R0, 0x1 ;  /* 0x0000000100000836 */ /* 0x000fe20000000000 */
[-C--:B------:R-:W-:Y:S01]  /*0280*/  ISETP.GE.U32.AND P1, PT, R2, R8.reuse, PT ;  /* 0x000000080200720c */ /* 0x080fe20003f26070 */
[----:B------:R-:W-:Y:S01]  /*0290*/  @P2 VIADD R4, R4, 0x1 ;  /* 0x0000000104042836 */ /* 0x000fe20000000000 */
[-C--:B------:R-:W-:Y:S01]  /*02a0*/  ISETP.GE.U32.AND P3, PT, R5, R8.reuse, PT ;  /* 0x000000080500720c */ /* 0x080fe20003f66070 */
[----:B-1----:R-:W-:Y:S01]  /*02b0*/  IMAD.MOV R11, RZ, RZ, -R3 ;  /* 0x000000ffff0b7224 */ /* 0x002fe200078e0a03 */
[----:B------:R-:W-:Y:S01]  /*02c0*/  ISETP.NE.U32.AND P0, PT, R8, RZ, PT ;  /* 0x000000ff0800720c */ /* 0x000fe20003f05070 */
[----:B------:R-:W-:Y:S01]  /*02d0*/  IMAD.MOV.U32 R2, RZ, RZ, RZ ;  /* 0x000000ffff027224 */ /* 0x000fe200078e00ff */
[----:B------:R-:W-:Y:S01]  /*02e0*/  LOP3.LUT R5, RZ, R8, RZ, 0x33, !PT ;  /* 0x00000008ff057212 */ /* 0x000fe200078e33ff */
[----:B------:R-:W-:Y:S01]  /*02f0*/  IMAD R11, R11, UR7, RZ ;  /* 0x000000070b0b7c24 */ /* 0x000fe2000f8e02ff */
[----:B------:R-:W-:-:S03]  /*0300*/  UIADD3.X UR43, UPT, UPT, URZ, UR5, URZ, UP0, !UPT ;  /* 0x00000005ff2b7290 */ /* 0x000fc600087fe4ff */
[----:B------:R-:W-:Y:S02]  /*0310*/  IMAD.HI.U32 R2, R3, R11, R2 ;  /* 0x0000000b03027227 */ /* 0x000fe400078e0002 */
[----:B------:R-:W-:Y:S02]  /*0320*/  @P1 IADD3 R0, PT, PT, R0, 0x1, RZ ;  /* 0x0000000100001810 */ /* 0x000fe40007ffe0ff */
[----:B------:R-:W-:Y:S01]  /*0330*/  @P3 VIADD R4, R4, 0x1 ;  /* 0x0000000104043836 */ /* 0x000fe20000000000 */
[----:B------:R-:W-:Y:S02]  /*0340*/  ISETP.NE.U32.AND P3, PT, RZ, UR7, PT ;  /* 0x00000007ff007c0c */ /* 0x000fe4000bf65070 */
[C---:B------:R-:W-:Y:S02]  /*0350*/  SEL R0, R5.reuse, R0, !P0 ;  /* 0x0000000005007207 */ /* 0x040fe40004000000 */
[----:B------:R-:W-:-:S05]  /*0360*/  SEL R5, R5, R4, !P0 ;  /* 0x0000000405057207 */ /* 0x000fca0004000000 */
[----:B------:R-:W-:Y:S01]  /*0370*/  IMAD.IADD R4, R5, 0x1, -R0 ;  /* 0x0000000105047824 */ /* 0x000fe200078e0a00 */
[----:B------:R-:W-:-:S03]  /*0380*/  IADD3 R5, PT, PT, R7, 0xffffffe, RZ ;  /* 0x0ffffffe07057810 */ /* 0x000fc60007ffe0ff */
[----:B---3--:R-:W-:-:S03]  /*0390*/  IMAD R7, R4, R9, RZ ;  /* 0x0000000904077224 */ /* 0x008fc600078e02ff */
[----:B------:R-:W0:Y:S01]  /*03a0*/  F2I.FTZ.U32.TRUNC.NTZ R5, R5 ;  /* 0x0000000500057305 */ /* 0x000e22000021f000 */
[----:B------:R-:W-:Y:S02]  /*03b0*/  IMAD.IADD R3, R4, 0x1, R7 ;  /* 0x0000000104037824 */ /* 0x000fe400078e0207 */
[----:B------:R-:W-:-:S04]  /*03c0*/  IMAD.HI.U32 R6, R2, R7, RZ ;  /* 0x0000000702067227 */ /* 0x000fc800078e00ff */
[----:B------:R-:W-:-:S04]  /*03d0*/  IMAD.HI.U32 R8, R2, R3, RZ ;  /* 0x0000000302087227 */ /* 0x000fc800078e00ff */
[----:B------:R-:W-:Y:S02]  /*03e0*/  IMAD.MOV R4, RZ, RZ, -R8 ;  /* 0x000000ffff047224 */ /* 0x000fe400078e0a08 */
[----:B------:R-:W-:Y:S02]  /*03f0*/  IMAD.MOV R2, RZ, RZ, -R6 ;  /* 0x000000ffff027224 */ /* 0x000fe400078e0a06 */
[----:B------:R-:W-:Y:S01]  /*0400*/  IMAD R9, R4, UR7, R3 ;  /* 0x0000000704097c24 */ /* 0x000fe2000f8e0203 */
[----:B0-----:R-:W-:Y:S01]  /*0410*/  IADD3 R11, PT, PT, RZ, -R5, RZ ;  /* 0x80000005ff0b7210 */ /* 0x001fe20007ffe0ff */
[----:B------:R-:W-:Y:S02]  /*0420*/  IMAD R7, R2, UR7, R7 ;  /* 0x0000000702077c24 */ /* 0x000fe4000f8e0207 */
[----:B------:R-:W-:Y:S01]  /*0430*/  IMAD.MOV.U32 R4, RZ, RZ, RZ ;  /* 0x000000ffff047224 */ /* 0x000fe200078e00ff */
[----:B------:R-:W-:Y:S01]  /*0440*/  ISETP.GE.U32.AND P1, PT, R9, UR7, PT ;  /* 0x0000000709007c0c */ /* 0x000fe2000bf26070 */
[----:B------:R-:W-:Y:S01]  /*0450*/  IMAD.MOV.U32 R3, RZ, RZ, R11 ;  /* 0x000000ffff037224 */ /* 0x000fe200078e000b */
[----:B------:R-:W-:-:S03]  /*0460*/  ISETP.GE.U32.AND P0, PT, R7, UR7, PT ;  /* 0x0000000707007c0c */ /* 0x000fc6000bf06070 */
[----:B------:R-:W-:-:S04]  /*0470*/  IMAD R3, R3, UR8, RZ ;  /* 0x0000000803037c24 */ /* 0x000fc8000f8e02ff */
[----:B------:R-:W-:Y:S01]  /*0480*/  IMAD.HI.U32 R5, R5, R3, R4 ;  /* 0x0000000305057227 */ /* 0x000fe200078e0004 */
[----:B------:R-:W-:-:S03]  /*0490*/  IADD3 R4, PT, PT, R10, 0xc81, RZ ;  /* 0x00000c810a047810 */ /* 0x000fc60007ffe0ff */
[----:B------:R-:W-:Y:S02]  /*04a0*/  @P1 VIADD R9, R9, -UR7 ;  /* 0x8000000709091c36 */ /* 0x000fe40008000000 */
[----:B------:R-:W-:Y:S02]  /*04b0*/  @P0 VIADD R7, R7, -UR7 ;  /* 0x8000000707070c36 */ /* 0x000fe40008000000 */
[----:B------:R-:W-:Y:S01]  /*04c0*/  IMAD.HI.U32 R3, R5, R10, RZ ;  /* 0x0000000a05037227 */ /* 0x000fe200078e00ff */
[----:B------:R-:W-:Y:S02]  /*04d0*/  ISETP.GE.U32.AND P4, PT, R9, UR7, PT ;  /* 0x0000000709007c0c */ /* 0x000fe4000bf86070 */
[----:B------:R-:W-:Y:S01]  /*04e0*/  ISETP.GE.U32.AND P2, PT, R7, UR7, PT ;  /* 0x0000000707007c0c */ /* 0x000fe2000bf46070 */
[----:B------:R-:W-:-:S04]  /*04f0*/  IMAD.HI.U32 R2, R5, R4, RZ ;  /* 0x0000000405027227 */ /* 0x000fc800078e00ff */
[----:B------:R-:W-:Y:S01]  /*0500*/  IMAD.MOV R5, RZ, RZ, -R3 ;  /* 0x000000ffff057224 */ /* 0x000fe200078e0a03 */
[----:B------:R-:W-:Y:S01]  /*0510*/  IADD3 R9, PT, PT, -R2, RZ, RZ ;  /* 0x000000ff02097210 */ /* 0x000fe20007ffe1ff */
[----:B------:R-:W-:Y:S02]  /*0520*/  @P1 VIADD R8, R8, 0x1 ;  /* 0x0000000108081836 */ /* 0x000fe40000000000 */
[----:B------:R-:W-:Y:S01]  /*0530*/  IMAD R10, R5, UR8, R10 ;  /* 0x00000008050a7c24 */ /* 0x000fe2000f8e020a */
[----:B------:R-:W-:Y:S01]  /*0540*/  LOP3.LUT R5, RZ, UR7, RZ, 0x33, !PT ;  /* 0x00000007ff057c12 */ /* 0x000fe2000f8e33ff */
[----:B------:R-:W-:Y:S02]  /*0550*/  @P0 VIADD R6, R6, 0x1 ;  /* 0x0000000106060836 */ /* 0x000fe40000000000 */
[----:B------:R-:W-:Y:S01]  /*0560*/  @P4 VIADD R8, R8, 0x1 ;  /* 0x0000000108084836 */ /* 0x000fe20000000000 */
[----:B------:R-:W-:Y:S01]  /*0570*/  ISETP.GE.U32.AND P0, PT, R10, UR8, PT ;  /* 0x000000080a007c0c */ /* 0x000fe2000bf06070 */
[----:B------:R-:W-:Y:S01]  /*0580*/  IMAD R4, R9, UR8, R4 ;  /* 0x0000000809047c24 */ /* 0x000fe2000f8e0204 */
[----:B------:R-:W-:-:S02]  /*0590*/  @P2 IADD3 R6, PT, PT, R6, 0x1, RZ ;  /* 0x0000000106062810 */ /* 0x000fc40007ffe0ff */
[C---:B------:R-:W-:Y:S02]  /*05a0*/  SEL R7, R5.reuse, R8, !P3 ;  /* 0x0000000805077207 */ /* 0x040fe40005800000 */
[----:B------:R-:W-:Y:S02]  /*05b0*/  SEL R5, R5, R6, !P3 ;  /* 0x0000000605057207 */ /* 0x000fe40005800000 */
[----:B------:R-:W-:Y:S01]  /*05c0*/  ISETP.GE.U32.AND P1, PT, R4, UR8, PT ;  /* 0x0000000804007c0c */ /* 0x000fe2000bf26070 */
[C---:B------:R-:W-:Y:S01]  /*05d0*/  IMAD.IADD R7, R0.reuse, 0x1, R7 ;  /* 0x0000000100077824 */ /* 0x040fe200078e0207 */
[----:B------:R-:W-:Y:S01]  /*05e0*/  ISETP.NE.U32.AND P3, PT, RZ, UR8, PT ;  /* 0x00000008ff007c0c */ /* 0x000fe2000bf65070 */
[----:B------:R-:W-:Y:S01]  /*05f0*/  IMAD.IADD R18, R0, 0x1, R5 ;  /* 0x0000000100127824 */ /* 0x000fe200078e0205 */
[----:B------:R-:W-:Y:S01]  /*0600*/  LOP3.LUT R0, RZ, UR8, RZ, 0x33, !PT ;  /* 0x00000008ff007c12 */ /* 0x000fe2000f8e33ff */
[----:B------:R-:W-:Y:S01]  /*0610*/  @P0 VIADD R10, R10, -UR8 ;  /* 0x800000080a0a0c36 */ /* 0x000fe20008000000 */
[----:B------:R-:W-:-:S04]  /*0620*/  VIMNMX R25, PT, PT, R7, 0xc81, PT ;  /* 0x00000c8107197848 */ /* 0x000fc80003fe0100 */
[----:B------:R-:W-:Y:S02]  /*0630*/  ISETP.GE.AND P5, PT, R18, R25, PT ;  /* 0x000000191200720c */ /* 0x000fe40003fa6270 */
[----:B------:R-:W-:Y:S02]  /*0640*/  ISETP.GE.U32.AND P2, PT, R10, UR8, PT ;  /* 0x000000080a007c0c */ /* 0x000fe4000bf46070 */
[----:B------:R-:W-:-:S04]  /*0650*/  @P1 IADD3 R4, PT, PT, R4, -UR8, RZ ;  /* 0x8000000804041c10 */ /* 0x000fc8000fffe0ff */
[----:B------:R-:W-:-:S05]  /*0660*/  ISETP.GE.U32.AND P4, PT, R4, UR8, PT ;  /* 0x0000000804007c0c */ /* 0x000fca000bf86070 */
[----:B------:R-:W-:Y:S08]  /*0670*/  @P5 EXIT ;  /* 0x000000000000594d */ /* 0x000ff00003800000 */
[----:B------:R-:W0:Y:S01]  /*0680*/  LDC R4, c[0x0][0x380] ;  /* 0x0000e000ff047b82 */ /* 0x000e220000000800 */
[----:B------:R-:W1:Y:S01]  /*0690*/  S2R R6, SR_TID.X ;  /* 0x0000000000067919 */ /* 0x000e620000002100 */
[----:B------:R-:W-:Y:S01]  /*06a0*/  @P0 VIADD R3, R3, 0x1 ;  /* 0x0000000103030836 */ /* 0x000fe20000000000 */
[----:B------:R-:W-:Y:S01]  /*06b0*/  MOV R5, 0x3fc90fda ;  /* 0x3fc90fda00057802 */ /* 0x000fe20000000f00 */
[----:B------:R-:W-:Y:S01]  /*06c0*/  @P1 VIADD R2, R2, 0x1 ;  /* 0x0000000102021836 */ /* 0x000fe20000000000 */
[----:B------:R-:W2:Y:S01]  /*06d0*/  LDCU UR45, c[0x0][0x360] ;  /* 0x00006c00ff2d77ac */ /* 0x000ea20008000800 */
[----:B------:R-:W-:Y:S02]  /*06e0*/  @P2 VIADD R3, R3, 0x1 ;  /* 0x0000000103032836 */ /* 0x000fe40000000000 */
[----:B------:R-:W-:Y:S01]  /*06f0*/  @P4 VIADD R2, R2, 0x1 ;  /* 0x0000000102024836 */ /* 0x000fe20000000000 */
[----:B------:R-:W3:Y:S02]  /*0700*/  LDCU.64 UR36, c[0x0][0x358] ;  /* 0x00006b00ff2477ac */ /* 0x000ee40008000a00 */
[----:B------:R-:W-:-:S02]  /*0710*/  SEL R23, R0, R3, !P3 ;  /* 0x0000000300177207 */ /* 0x000fc40005800000 */
[----:B------:R-:W-:-:S04]  /*0720*/  SEL R2, R0, R2, !P3 ;  /* 0x0000000200027207 */ /* 0x000fc80005800000 */
[----:B------:R-:W-:Y:S01]  /*0730*/  VIMNMX.U32 R2, PT, PT, R2, 0xc81, PT ;  /* 0x00000c8102027848 */ /* 0x000fe20003fe0000 */
[----:B0-----:R-:W-:-:S05]  /*0740*/  FMUL R4, R4, 125.6637115478515625 ;  /* 0x42fb53d204047820 */ /* 0x001fca0000400000 */
[----:B------:R-:W-:Y:S01]  /*0750*/  R2UR UR44, R4 ;  /* 0x00000000042c72ca */ /* 0x000fe200000e0000 */
[----:B-1----:R-:W-:-:S12]  /*0760*/  IMAD.IADD R23, R23, 0x1, R6 ;  /* 0x0000000117177824 */ /* 0x002fd800078e0206 */
[----:B------:R-:W-:Y:S01]  /*0770*/  IMAD.U32 R4, RZ, RZ, UR44 ;  /* 0x0000002cff047e24 */ /* 0x000fe2000f8e00ff */
[----:B------:R-:W-:Y:S02]  /*0780*/  USHF.R.U32.HI UR5, URZ, 0x17, UR44 ;  /* 0x00000017ff057899 */ /* 0x000fe4000801162c */
[----:B------:R-:W-:Y:S01]  /*0790*/  FMUL R26, RZ, UR44 ;  /* 0x0000002cff1a7c20 */ /* 0x000fe20008400000 */
[----:B------:R-:W-:Y:S01]  /*07a0*/  USHF.L.U32 UR38, UR44, 0x8, URZ ;  /* 0x000000082c267899 */ /* 0x000fe200080006ff */
[----:B------:R-:W-:Y:S01]  /*07b0*/  FMUL R4, R4, 0.63661974668502807617 ;  /* 0x3f22f98304047820 */ /* 0x000fe20000400000 */
[----:B------:R-:W-:Y:S02]  /*07c0*/  ULOP3.LUT UP0, UR40, UR5, 0x1f, URZ, 0xc0, !UPT ;  /* 0x0000001f05287892 */ /* 0x000fe4000f80c0ff */
[----:B------:R-:W-:Y:S02]  /*07d0*/  ULOP3.LUT UR6, UR5, 0xe0, URZ, 0xc0, !UPT ;  /* 0x000000e005067892 */ /* 0x000fe4000f8ec0ff */
[----:B------:R-:W-:Y:S01]  /*07e0*/  ULOP3.LUT UR38, UR38, 0x80000000, URZ, 0xfc, !UPT ;  /* 0x8000000026267892 */ /* 0x000fe2000f8efcff */
[----:B------:R-:W0:Y:S01]  /*07f0*/  F2I.NTZ R4, R4 ;  /* 0x0000000400047305 */ /* 0x000e220000203100 */
[----:B------:R-:W-:-:S04]  /*0800*/  UIADD3 UR6, UPT, UPT, UR6, -0x80, URZ ;  /* 0xffffff8006067890 */ /* 0x000fc8000fffe0ff */
[----:B------:R-:W-:-:S04]  /*0810*/  USHF.R.U32.HI UR6, URZ, 0x5, UR6 ;  /* 0x00000005ff067899 */ /* 0x000fc80008011606 */
[----:B------:R-:W-:Y:S01]  /*0820*/  UIMAD UR39, UR6, -0x4, UR39 ;  /* 0xfffffffc062778a4 */ /* 0x000fe2000f8e0227 */
[----:B0-----:R-:W-:-:S13]  /*0830*/  R2UR UR4, R4 ;  /* 0x00000000040472ca */ /* 0x001fda00000e0000 */
[----:B------:R-:W-:-:S05]  /*0840*/  I2FP.F32.S32 R4, UR4 ;  /* 0x0000000400047c45 */ /* 0x000fca0008201400 */
[----:B------:R-:W-:-:S04]  /*0850*/  FFMA R5, R4, -R5, UR44 ;  /* 0x0000002c04057e23 */ /* 0x000fc80008000805 */
[----:B------:R-:W-:-:S04]  /*0860*/  FFMA R5, R4, -7.5497894158615963534e-08, R5 ;  /* 0xb3a2216804057823 */ /* 0x000fc80000000005 */
[----:B------:R-:W-:Y:S01]  /*0870*/  FFMA R5, R4, -5.3903029534742383927e-15, R5 ;  /* 0xa7c234c504057823 */ /* 0x000fe20000000005 */
[----:B--23--:R-:W-:Y:S06]  /*0880*/  BRA.U !UP0, `(.L_x_0) ;  /* 0x0000000d08687547 */ /* 0x00cfec000b800000 */
[----:B------:R-:W-:Y:S01]  /*0890*/  MOV R0, UR44 ;  /* 0x0000002c00007c02 */ /* 0x000fe20008000f00 */
[----:B------:R-:W-:-:S03]  /*08a0*/  UIADD3 UR42, UP1, UPT, UR42, 0x20, URZ ;  /* 0x000000202a2a7890 */ /* 0x000fc6000ff3e0ff */
[----:B------:R-:W-:Y:S01]  /*08b0*/  FSETP.GE.AND P0, PT, |R0|, 105615, PT ;  /* 0x47ce47800000780b */ /* 0x000fe20003f06200 */
[----:B------:R-:W-:-:S12]  /*08c0*/  UIADD3.X UR43, UPT, UPT, URZ, UR43, URZ, UP1, !UPT ;  /* 0x0000002bff2b7290 */ /* 0x000fd80008ffe4ff */
[----:B------:R-:W-:Y:S01]  /*08d0*/  VOTEU.ANY UP0, P0 ;  /* 0x0000000000ff7886 */ /* 0x000fe20000000100 */
[----:B------:R-:W-:Y:S01]  /*08e0*/  PLOP3.LUT P0, PT, PT, PT, UP0, 0x80, 0x8 ;  /* 0x000000000008781c */ /* 0x000fe20003f0f008 */
[----:B------:R-:W-:-:S03]  /*08f0*/  USEL UR41, UR4, URZ, !UP0 ;  /* 0x000000ff04297287 */ /* 0x000fc6000c000000 */
[----:B------:R-:W-:Y:S02]  /*0900*/  FSETP.EQ.OR P1, PT, |R0|, +INF , !P0 ;  /* 0x7f8000000000780b */ /* 0x000fe40004722600 */
[----:B------:R-:W-:Y:S02]  /*0910*/  FSEL R26, R5, R26, !P0 ;  /* 0x0000001a051a7208 */ /* 0x000fe40004000000 */
[----:B------:R-:W-:-:S09]  /*0920*/  P2R R29, PR, RZ, 0x2 ;  /* 0x00000002ff1d7803 */ /* 0x000fd20000000000 */
.L_x_20:
[----:B------:R-:W-:Y:S01]  /*0930*/  ISETP.GE.U32.AND P0, PT, R23, R2, PT ;  /* 0x000000021700720c */ /* 0x000fe20003f06070 */
[----:B------:R-:W-:-:S12]  /*0940*/  BSSY.RECONVERGENT B6, `(.L_x_1) ;  /* 0x00000ca000067945 */ /* 0x000fd80003800200 */
[----:B0-----:R-:W-:Y:S05]  /*0950*/  @P0 BRA `(.L_x_2) ;  /* 0x0000000c00200947 */ /* 0x001fea0003800000 */
[----:B------:R-:W-:Y:S01]  /*0960*/  I2FP.F32.S32 R0, R18 ;  /* 0x0000001200007245 */ /* 0x000fe20000201400 */
[----:B------:R-:W-:Y:S01]  /*0970*/  IMAD.MOV.U32 R4, RZ, RZ, 0x39a3d70a ;  /* 0x39a3d70aff047424 */ /* 0x000fe200078e00ff */
[----:B------:R-:W-:Y:S01]  /*0980*/  ISETP.NE.AND P1, PT, R18, RZ, PT ;  /* 0x000000ff1200720c */ /* 0x000fe20003f25270 */
[----:B------:R-:W-:Y:S01]  /*0990*/  IMAD.MOV.U32 R3, RZ, RZ, 0x45480000 ;  /* 0x45480000ff037424 */ /* 0x000fe200078e00ff */
[----:B------:R-:W0:Y:S01]  /*09a0*/  FCHK P0, R0, 3200 ;  /* 0x4548000000007902 */ /* 0x000e220000000000 */
[----:B------:R-:W-:Y:S01]  /*09b0*/  BSSY.RECONVERGENT B2, `(.L_x_3) ;  /* 0x000000c000027945 */ /* 0x000fe20003800200 */
[----:B------:R-:W-:Y:S01]  /*09c0*/  P2R R28, PR, RZ, 0x2 ;  /* 0x00000002ff1c7803 */ /* 0x000fe20000000000 */
[----:B------:R-:W-:-:S04]  /*09d0*/  FFMA R3, R4, -R3, 1 ;  /* 0x3f80000004037423 */ /* 0x000fc80000000803 */
[----:B------:R-:W-:-:S04]  /*09e0*/  FFMA R3, R3, R4, 0.00031249999301508069038 ;  /* 0x39a3d70a03037423 */ /* 0x000fc80000000004 */
[----:B------:R-:W-:-:S04]  /*09f0*/  FFMA R4, R0, R3, RZ ;  /* 0x0000000300047223 */ /* 0x000fc800000000ff */
[----:B------:R-:W-:-:S04]  /*0a00*/  FFMA R5, R4, -3200, R0 ;  /* 0xc548000004057823 */ /* 0x000fc80000000000 */
[----:B------:R-:W-:Y:S01]  /*0a10*/  FFMA R3, R3, R5, R4 ;  /* 0x0000000503037223 */ /* 0x000fe20000000004 */
[----:B0-----:R-:W-:Y:S06]  /*0a20*/  @!P0 BRA `(.L_x_4) ;  /* 0x0000000000108947 */ /* 0x001fec0003800000 */
[----:B------:R-:W-:Y:S01]  /*0a30*/  IMAD.MOV.U32 R3, RZ, RZ, 0x45480000 ;  /* 0x45480000ff037424 */ /* 0x000fe200078e00ff */
[----:B------:R-:W-:-:S07]  /*0a40*/  MOV R4, 0xa60 ;  /* 0x00000a6000047802 */ /* 0x000fce0000000f00 */
[----:B------:R-:W-:Y:S05]  /*0a50*/  CALL.REL.NOINC `($__internal_0_$__cuda_sm3x_div_rn_noftz_f32_slowpath) ;  /* 0x0000001800687944 */ /* 0x000fea0003c00000 */
[----:B------:R-:W-:-:S07]  /*0a60*/  MOV R3, R0 ;  /* 0x0000000000037202 */ /* 0x000fce0000000f00 */
.L_x_4:
[----:B------:R-:W-:Y:S05]  /*0a70*/  BSYNC.RECONVERGENT B2 ;  /* 0x0000000000027941 */ /* 0x000fea0003800200 */
.L_x_3:
[C---:B------:R-:W-:Y:S01]  /*0a80*/  FADD R0, -R3.reuse, 1 ;  /* 0x3f80000003007421 */ /* 0x040fe20000000100 */
[----:B------:R-:W-:Y:S01]  /*0a90*/  IMAD.MOV.U32 R5, RZ, RZ, 0x41200000 ;  /* 0x41200000ff057424 */ /* 0x000fe200078e00ff */
[C---:B------:R-:W-:Y:S01]  /*0aa0*/  FSETP.GTU.AND P5, PT, R3.reuse, 0.46499997377395629883, PT ;  /* 0x3eee147a0300780b */ /* 0x040fe20003fac000 */
[----:B------:R-:W-:Y:S01]  /*0ab0*/  IMAD.MOV.U32 R4, RZ, RZ, 0x3dcccccd ;  /* 0x3dcccccdff047424 */ /* 0x000fe200078e00ff */
[C---:B------:R-:W-:Y:S01]  /*0ac0*/  FSETP.GTU.AND P4, PT, R3.reuse, 0.56499999761581420898, PT ;  /* 0x3f10a3d70300780b */ /* 0x040fe20003f8c000 */
[----:B------:R-:W-:Y:S01]  /*0ad0*/  BSSY.RECONVERGENT B2, `(.L_x_5) ;  /* 0x000000f000027945 */ /* 0x000fe20003800200 */
[----:B------:R-:W-:Y:S01]  /*0ae0*/  FMNMX3 R0, R3, 0.10000000149011611938, R0, PT ;  /* 0x3dcccccd03007876 */ /* 0x000fe20003800000 */
[----:B------:R-:W-:Y:S01]  /*0af0*/  FFMA R4, R5, -R4, 1 ;  /* 0x3f80000005047423 */ /* 0x000fe20000000804 */
[C---:B------:R-:W-:Y:S02]  /*0b00*/  FSETP.LTU.OR P5, PT, R3.reuse, 0.43500000238418579102, P5 ;  /* 0x3edeb8520300780b */ /* 0x040fe40002fa9400 */
[----:B------:R-:W0:Y:S01]  /*0b10*/  FCHK P0, R0, 0.10000000149011611938 ;  /* 0x3dcccccd00007902 */ /* 0x000e220000000000 */
[----:B------:R-:W-:Y:S01]  /*0b20*/  FFMA R5, R4, R5, 10 ;  /* 0x4120000004057423 */ /* 0x000fe20000000005 */
[----:B------:R-:W-:-:S03]  /*0b30*/  FSETP.LTU.OR P4, PT, R3, 0.53500002622604370117, P4 ;  /* 0x3f08f5c30300780b */ /* 0x000fc60002789400 */
[----:B------:R-:W-:-:S04]  /*0b40*/  FFMA R4, R0, R5, RZ ;  /* 0x0000000500047223 */ /* 0x000fc800000000ff */
[----:B------:R-:W-:-:S04]  /*0b50*/  FFMA R3, R4, -0.10000000149011611938, R0 ;  /* 0xbdcccccd04037823 */ /* 0x000fc80000000000 */
[----:B------:R-:W-:Y:S01]  /*0b60*/  FFMA R24, R5, R3, R4 ;  /* 0x0000000305187223 */ /* 0x000fe20000000004 */
[----:B0-----:R-:W-:Y:S06]  /*0b70*/  @!P0 BRA `(.L_x_6) ;  /* 0x0000000000108947 */ /* 0x001fec0003800000 */
[----:B------:R-:W-:Y:S01]  /*0b80*/  IMAD.MOV.U32 R3, RZ, RZ, 0x3dcccccd ;  /* 0x3dcccccdff037424 */ /* 0x000fe200078e00ff */
[----:B------:R-:W-:-:S07]  /*0b90*/  MOV R4, 0xbb0 ;  /* 0x00000bb000047802 */ /* 0x000fce0000000f00 */
[----:B------:R-:W-:Y:S05]  /*0ba0*/  CALL.REL.NOINC `($__internal_0_$__cuda_sm3x_div_rn_noftz_f32_slowpath) ;  /* 0x0000001800147944 */ /* 0x000fea0003c00000 */
[----:B------:R-:W-:-:S07]  /*0bb0*/  MOV R24, R0 ;  /* 0x0000000000187202 */ /* 0x000fce0000000f00 */
.L_x_6:
[----:B------:R-:W-:Y:S05]  /*0bc0*/  BSYNC.RECONVERGENT B2 ;  /* 0x0000000000027941 */ /* 0x000fea0003800200 */
.L_x_5:
[----:B------:R-:W-:Y:S01]  /*0bd0*/  PLOP3.LUT P0, PT, P5, P4, PT, 0x80, 0x8 ;  /* 0x000000000008781c */ /* 0x000fe20002f09070 */
[----:B------:R-:W-:Y:S01]  /*0be0*/  FADD R24, -R24, 1 ;  /* 0x3f80000018187421 */ /* 0x000fe20000000100 */
[----:B------:R-:W-:Y:S02]  /*0bf0*/  IMAD.MOV.U32 R19, RZ, RZ, R23 ;  /* 0x000000ffff137224 */ /* 0x000fe400078e0017 */
[----:B------:R-:W-:-:S09]  /*0c00*/  P2R R27, PR, RZ, 0x1 ;  /* 0x00000001ff1b7803 */ /* 0x000fd20000000000 */
.L_x_19:
[----:B------:R-:W-:Y:S01]  /*0c10*/  IMAD R22, R18, 0xc81, R19 ;  /* 0x00000c8112167824 */ /* 0x000fe200078e0213 */
[----:B------:R-:W-:Y:S04]  /*0c20*/  BSSY.RECONVERGENT B7, `(.L_x_7) ;  /* 0x0000011000077945 */ /* 0x000fe80003800200 */
[----:B------:R-:W-:-:S13]  /*0c30*/  ISETP.GE.AND P0, PT, R22, 0x9c5901, PT ;  /* 0x009c59011600780c */ /* 0x000fda0003f06270 */
[----:B0-----:R-:W-:Y:S05]  /*0c40*/  @!P0 BRA `(.L_x_8) ;  /* 0x0000000000388947 */ /* 0x001fea0003800000 */
[----:B------:R-:W0:Y:S01]  /*0c50*/  LDCU UR4, c[0x0][0x2f8] ;  /* 0x00005f00ff0477ac */ /* 0x000e220008000800 */
[----:B------:R-:W-:Y:S01]  /*0c60*/  MOV R8, 0x0 ;  /* 0x0000000000087802 */ /* 0x000fe20000000f00 */
[----:B------:R-:W-:Y:S02]  /*0c70*/  IMAD.MOV.U32 R16, RZ, RZ, 0xc81 ;  /* 0x00000c81ff107424 */ /* 0x000fe400078e00ff */
[----:B------:R-:W-:Y:S01]  /*0c80*/  IMAD.MOV.U32 R17, RZ, RZ, 0xc81 ;  /* 0x00000c81ff117424 */ /* 0x000fe200078e00ff */
[----:B------:R-:W1:Y:S01]  /*0c90*/  LDCU.64 UR6, c[0x4][0x8] ;  /* 0x01000100ff0677ac */ /* 0x000e620008000a00 */
[----:B------:R-:W-:Y:S01]  /*0ca0*/  IMAD.U32 R6, RZ, RZ, UR42 ;  /* 0x0000002aff067e24 */ /* 0x000fe2000f8e00ff */
[----:B------:R-:W2:Y:S01]  /*0cb0*/  LDC.64 R8, c[0x4][R8] ;  /* 0x0100000008087b82 */ /* 0x000ea20000000a00 */
[----:B------:R-:W-:Y:S01]  /*0cc0*/  IMAD.U32 R7, RZ, RZ, UR43 ;  /* 0x0000002bff077e24 */ /* 0x000fe2000f8e00ff */
[----:B0-----:R-:W-:Y:S01]  /*0cd0*/  UIADD3 UR4, UPT, UPT, -UR4, UR42, URZ ;  /* 0x0000002a04047290 */ /* 0x001fe2000fffe1ff */
[----:B-1----:R-:W-:Y:S01]  /*0ce0*/  MOV R4, UR6 ;  /* 0x0000000600047c02 */ /* 0x002fe20008000f00 */
[----:B------:R-:W-:-:S07]  /*0cf0*/  IMAD.U32 R5, RZ, RZ, UR7 ;  /* 0x00000007ff057e24 */ /* 0x000fce000f8e00ff */
[----:B------:R0:W-:Y:S03]  /*0d00*/  STL.128 [UR4], R16 ;  /* 0x00000010ff007987 */ /* 0x0001e60008100c04 */
[----:B------:R-:W-:-:S07]  /*0d10*/  LEPC R20, `(.L_x_8) ;  /* 0x000000001014794e */ /* 0x000fce0000000000 */
[----:B0-2---:R-:W-:Y:S05]  /*0d20*/  CALL.ABS.NOINC R8 ;  /* 0x0000000008007343 */ /* 0x005fea0003c00000 */
.L_x_8:
[----:B------:R-:W-:Y:S05]  /*0d30*/  BSYNC.RECONVERGENT B7 ;  /* 0x0000000000077941 */ /* 0x000fea0003800200 */
.L_x_7:
[C---:B------:R-:W-:Y:S01]  /*0d40*/  ISETP.NE.AND P0, PT, R19.reuse, 0xc80, PT ;  /* 0x00000c801300780c */ /* 0x040fe20003f05270 */
[----:B------:R-:W-:Y:S01]  /*0d50*/  BSSY.RECONVERGENT B2, `(.L_x_9) ;  /* 0x0000082000027945 */ /* 0x000fe20003800200 */
[----:B------:R-:W-:Y:S01]  /*0d60*/  ISETP.NE.AND P5, PT, R28, RZ, PT ;  /* 0x000000ff1c00720c */ /* 0x000fe20003fa5270 */
[----:B------:R-:W-:Y:S01]  /*0d70*/  HFMA2 R3, -RZ, RZ, 0, 0 ;  /* 0x00000000ff037431 */ /* 0x000fe200000001ff */
[----:B------:R-:W-:Y:S02]  /*0d80*/  ISETP.EQ.OR P1, PT, R19, RZ, !P0 ;  /* 0x000000ff1300720c */ /* 0x000fe40004722670 */
[----:B------:R-:W-:Y:S02]  /*0d90*/  PLOP3.LUT P0, PT, PT, PT, PT, 0x80, 0x8 ;  /* 0x000000000008781c */ /* 0x000fe40003f0f070 */
[----:B------:R-:W-:-:S09]  /*0da0*/  ISETP.NE.AND P6, PT, R27, RZ, PT ;  /* 0x000000ff1b00720c */ /* 0x000fd20003fc5270 */
[----:B------:R-:W-:Y:S02]  /*0db0*/  @!P1 PLOP3.LUT P0, PT, P5, PT, PT, 0x8, 0x80 ;  /* 0x000000000080981c */ /* 0x000fe40002f0e170 */
[----:B------:R-:W-:Y:S02]  /*0dc0*/  ISETP.EQ.AND P1, PT, R19, 0x855, P6 ;  /* 0x000008551300780c */ /* 0x000fe40003722270 */
[----:B------:R-:W-:-:S04]  /*0dd0*/  ISETP.EQ.OR P0, PT, R18, 0xc80, P0 ;  /* 0x00000c801200780c */ /* 0x000fc80000702670 */
[----:B------:R-:W-:-:S13]  /*0de0*/  PLOP3.LUT P0, PT, P1, P0, PT, 0xf8, 0x8f ;  /* 0x00000000008f781c */ /* 0x000fda0000f01f70 */
[----:B------:R-:W-:Y:S05]  /*0df0*/  @P0 BRA `(.L_x_10) ;  /* 0x0000000400dc0947 */ /* 0x000fea0003800000 */
[----:B------:R-:W-:-:S04]  /*0e00*/  ISETP.NE.AND P0, PT, R19, 0x215, PT ;  /* 0x000002151300780c */ /* 0x000fc80003f05270 */
[----:B------:R-:W-:-:S13]  /*0e10*/  ISETP.NE.OR P0, PT, R18, 0x640, P0 ;  /* 0x000006401200780c */ /* 0x000fda0000705670 */
[----:B------:R-:W-:Y:S05]  /*0e20*/  @P0 BRA `(.L_x_11) ;  /* 0x0000000000f40947 */ /* 0x000fea0003800000 */
[----:B------:R-:W-:Y:S01]  /*0e30*/  ISETP.NE.AND P6, PT, R29, RZ, PT ;  /* 0x000000ff1d00720c */ /* 0x000fe20003fc5270 */
[----:B------:R-:W-:Y:S02]  /*0e40*/  IMAD.U32 R4, RZ, RZ, UR41 ;  /* 0x00000029ff047e24 */ /* 0x000fe4000f8e00ff */
[----:B------:R-:W-:-:S10]  /*0e50*/  IMAD.MOV.U32 R0, RZ, RZ, R26 ;  /* 0x000000ffff007224 */ /* 0x000fd400078e001a */
[----:B------:R-:W-:Y:S05]  /*0e60*/  @P6 BRA `(.L_x_12) ;  /* 0x0000000000986947 */ /* 0x000fea0003800000 */
[----:B------:R-:W0:Y:S01]  /*0e70*/  LDC.64 R4, c[0x4][0x10] ;  /* 0x01000400ff047b82 */ /* 0x000e220000000a00 */
[----:B------:R-:W-:Y:S01]  /*0e80*/  BSSY.RECONVERGENT B0, `(.L_x_13) ;  /* 0x000000d000007945 */ /* 0x000fe20003800200 */
[----:B------:R-:W-:Y:S01]  /*0e90*/  CS2R R6, SRZ ;  /* 0x0000000000067805 */ /* 0x000fe2000001ff00 */
[----:B------:R-:W-:-:S07]  /*0ea0*/  IMAD.MOV.U32 R0, RZ, RZ, RZ ;  /* 0x000000ffff007224 */ /* 0x000fce00078e00ff */
.L_x_14:
[----:B0-----:R-:W-:-:S05]  /*0eb0*/  IMAD.WIDE.U32 R10, R0, 0x4, R4 ;  /* 0x00000004000a7825 */ /* 0x001fca00078e0004 */
[----:B-1----:R-:W2:Y:S01]  /*0ec0*/  LDG.E.CONSTANT R8, desc[UR36][R10.64] ;  /* 0x000000240a087981 */ /* 0x002ea2000c1e9900 */
[C---:B------:R-:W-:Y:S01]  /*0ed0*/  LEA R3, R0.reuse, R1, 0x2 ;  /* 0x0000000100037211 */ /* 0x040fe200078e10ff */
[----:B------:R-:W-:-:S05]  /*0ee0*/  VIADD R0, R0, 0x1 ;  /* 0x0000000100007836 */ /* 0x000fca0000000000 */
[----:B------:R-:W-:Y:S01]  /*0ef0*/  ISETP.NE.AND P0, PT, R0, 0x6, PT ;  /* 0x000000060000780c */ /* 0x000fe20003f05270 */
[----:B--2---:R-:W-:-:S03]  /*0f00*/  IMAD.WIDE.U32 R8, R8, UR38, RZ ;  /* 0x0000002608087c25 */ /* 0x004fc6000f8e00ff */
[----:B------:R-:W-:-:S05]  /*0f10*/  IADD3 R8, P1, PT, R8, R6, RZ ;  /* 0x0000000608087210 */ /* 0x000fca0007f3e0ff */
[----:B------:R1:W-:Y:S01]  /*0f20*/  STL [R3], R8 ;  /* 0x0000000803007387 */ /* 0x0003e20000100800 */
[----:B------:R-:W-:-:S03]  /*0f30*/  IMAD.X R6, R9, 0x1, R7, P1 ;  /* 0x0000000109067824 */ /* 0x000fc600008e0607 */
[----:B------:R-:W-:Y:S05]  /*0f40*/  @P0 BRA `(.L_x_14) ;  /* 0xfffffffc00d80947 */ /* 0x000fea000383ffff */
[----:B------:R-:W-:Y:S05]  /*0f50*/  BSYNC.RECONVERGENT B0 ;  /* 0x0000000000007941 */ /* 0x000fea0003800200 */
.L_x_13:
[----:B------:R0:W-:Y:S04]  /*0f60*/  STL [R1+0x18], R6 ;  /* 0x0000180601007387 */ /* 0x0001e80000100800 */
[----:B------:R-:W2:Y:S04]  /*0f70*/  LDL R0, [UR39+0x14] ;  /* 0x00001427ff007983 */ /* 0x000ea80008100800 */
[----:B-1----:R-:W2:Y:S04]  /*0f80*/  LDL R3, [UR39+0x18] ;  /* 0x00001827ff037983 */ /* 0x002ea80008100800 */
[----:B------:R-:W3:Y:S01]  /*0f90*/  LDL R5, [UR39+0x10] ;  /* 0x00001027ff057983 */ /* 0x000ee20008100800 */
[----:B------:R-:W-:Y:S01]  /*0fa0*/  UMOV UR4, 0x54442d19 ;  /* 0x54442d1900047882 */ /* 0x000fe20000000000 */
[----:B------:R-:W-:Y:S01]  /*0fb0*/  UMOV UR5, 0x3bf921fb ;  /* 0x3bf921fb00057882 */ /* 0x000fe20000000000 */
[----:B------:R-:W-:-:S02]  /*0fc0*/  ISETP.LE.AND P0, PT, RZ, UR44, PT ;  /* 0x0000002cff007c0c */ /* 0x000fc4000bf03270 */
[----:B--2---:R-:W-:Y:S02]  /*0fd0*/  SHF.L.W.U32.HI R3, R0, UR40, R3 ;  /* 0x0000002800037c19 */ /* 0x004fe40008010e03 */
[----:B---3--:R-:W-:-:S04]  /*0fe0*/  SHF.L.W.U32.HI R0, R5, UR40, R0 ;  /* 0x0000002805007c19 */ /* 0x008fc80008010e00 */
[C-C-:B------:R-:W-:Y:S01]  /*0ff0*/  SHF.L.W.U32.HI R4, R0.reuse, 0x2, R3.reuse ;  /* 0x0000000200047819 */ /* 0x140fe20000010e03 */
[----:B------:R-:W-:Y:S01]  /*1000*/  IMAD.SHL.U32 R0, R0, 0x4, RZ ;  /* 0x0000000400007824 */ /* 0x000fe200078e00ff */
[----:B------:R-:W-:Y:S02]  /*1010*/  SHF.R.U32.HI R3, RZ, 0x1e, R3 ;  /* 0x0000001eff037819 */ /* 0x000fe40000011603 */
[----:B------:R-:W-:-:S04]  /*1020*/  SHF.R.S32.HI R5, RZ, 0x1f, R4 ;  /* 0x0000001fff057819 */ /* 0x000fc80000011404 */
[C---:B------:R-:W-:Y:S02]  /*1030*/  LOP3.LUT R8, R5.reuse, R0, RZ, 0x3c, !PT ;  /* 0x0000000005087212 */ /* 0x040fe400078e3cff */
[----:B------:R-:W-:Y:S02]  /*1040*/  LOP3.LUT R9, R5, R4, RZ, 0x3c, !PT ;  /* 0x0000000405097212 */ /* 0x000fe400078e3cff */
[C---:B------:R-:W-:Y:S02]  /*1050*/  LOP3.LUT R0, R4.reuse, UR44, RZ, 0x3c, !PT ;  /* 0x0000002c04007c12 */ /* 0x040fe4000f8e3cff */
[----:B------:R-:W-:Y:S02]  /*1060*/  LEA.HI R4, R4, R3, RZ, 0x1 ;  /* 0x0000000304047211 */ /* 0x000fe400078f08ff */
[----:B------:R-:W0:Y:S01]  /*1070*/  I2F.F64.S64 R8, R8 ;  /* 0x0000000800087312 */ /* 0x000e220000301c00 */
[----:B------:R-:W-:Y:S02]  /*1080*/  ISETP.GE.AND P1, PT, R0, RZ, PT ;  /* 0x000000ff0000720c */ /* 0x000fe40003f26270 */
[----:B------:R-:W-:Y:S01]  /*1090*/  @!P0 IADD3 R4, PT, PT, -R4, RZ, RZ ;  /* 0x000000ff04048210 */ /* 0x000fe20007ffe1ff */
[----:B0-----:R-:W-:-:S10]  /*10a0*/  DMUL R6, R8, UR4 ;  /* 0x0000000408067c28 */ /* 0x001fd40008000000 */
[----:B------:R-:W0:Y:S02]  /*10b0*/  F2F.F32.F64 R6, R6 ;  /* 0x0000000600067310 */ /* 0x000e240000301000 */
[----:B0-----:R-:W-:-:S07]  /*10c0*/  FSEL R0, -R6, R6, !P1 ;  /* 0x0000000606007208 */ /* 0x001fce0004800100 */
.L_x_12:
[----:B------:R-:W-:Y:S02]  /*10d0*/  IMAD.MOV.U32 R6, RZ, RZ, 0x37cbac00 ;  /* 0x37cbac00ff067424 */ /* 0x000fe400078e00ff */
[----:B------:R-:W-:Y:S01]  /*10e0*/  FMUL R3, R0, R0 ;  /* 0x0000000000037220 */ /* 0x000fe20000400000 */
[C---:B------:R-:W-:Y:S01]  /*10f0*/  LOP3.LUT R7, R4.reuse, 0x1, RZ, 0xc0, !PT ;  /* 0x0000000104077812 */ /* 0x040fe200078ec0ff */
[----:B------:R-:W-:Y:S01]  /*1100*/  IMAD.MOV.U32 R8, RZ, RZ, 0x3d2aaabb ;  /* 0x3d2aaabbff087424 */ /* 0x000fe200078e00ff */
[----:B------:R-:W-:Y:S01]  /*1110*/  LOP3.LUT P1, RZ, R4, 0x2, RZ, 0xc0, !PT ;  /* 0x0000000204ff7812 */ /* 0x000fe2000782c0ff */
[----:B------:R-:W-:Y:S01]  /*1120*/  FFMA R5, R3, R6, -0.0013887860113754868507 ;  /* 0xbab607ed03057423 */ /* 0x000fe20000000006 */
[----:B------:R-:W-:Y:S01]  /*1130*/  ISETP.NE.U32.AND P0, PT, R7, 0x1, PT ;  /* 0x000000010700780c */ /* 0x000fe20003f05070 */
[----:B------:R-:W-:-:S03]  /*1140*/  IMAD.MOV.U32 R7, RZ, RZ, 0x3effffff ;  /* 0x3effffffff077424 */ /* 0x000fc600078e00ff */
[----:B------:R-:W-:Y:S02]  /*1150*/  FSEL R6, R5, -0.00019574658654164522886, !P0 ;  /* 0xb94d415305067808 */ /* 0x000fe40004000000 */
[----:B------:R-:W-:Y:S02]  /*1160*/  FSEL R8, R8, 0.0083327032625675201416, !P0 ;  /* 0x3c0885e408087808 */ /* 0x000fe40004000000 */
[----:B------:R-:W-:Y:S02]  /*1170*/  FSEL R0, R0, 1, P0 ;  /* 0x3f80000000007808 */ /* 0x000fe40000000000 */
[----:B------:R-:W-:Y:S01]  /*1180*/  FSEL R7, -R7, -0.16666662693023681641, !P0 ;  /* 0xbe2aaaa807077808 */ /* 0x000fe20004000100 */
[C---:B------:R-:W-:Y:S02]  /*1190*/  FFMA R6, R3.reuse, R6, R8 ;  /* 0x0000000603067223 */ /* 0x040fe40000000008 */
[C---:B------:R-:W-:Y:S02]  /*11a0*/  FFMA R5, R3.reuse, R0, RZ ;  /* 0x0000000003057223 */ /* 0x040fe400000000ff */
[----:B------:R-:W-:-:S04]  /*11b0*/  FFMA R6, R3, R6, R7 ;  /* 0x0000000603067223 */ /* 0x000fc80000000007 */
[----:B------:R-:W-:-:S04]  /*11c0*/  FFMA R0, R5, R6, R0 ;  /* 0x0000000605007223 */ /* 0x000fc80000000000 */
[----:B------:R-:W-:-:S04]  /*11d0*/  @P1 FADD R0, RZ, -R0 ;  /* 0x80000000ff001221 */ /* 0x000fc80000000000 */
[----:B------:R-:W-:Y:S01]  /*11e0*/  FMUL R3, R0, 10 ;  /* 0x4120000000037820 */ /* 0x000fe20000400000 */
[----:B------:R-:W-:Y:S06]  /*11f0*/  BRA `(.L_x_10) ;  /* 0x0000000000dc7947 */ /* 0x000fec0003800000 */
.L_x_11:
[----:B------:R-:W-:Y:S01]  /*1200*/  MOV R0, 0x39a3d70a ;  /* 0x39a3d70a00007802 */ /* 0x000fe20000000f00 */
[----:B------:R-:W-:Y:S01]  /*1210*/  IMAD.MOV.U32 R3, RZ, RZ, 0x45480000 ;  /* 0x45480000ff037424 */ /* 0x000fe200078e00ff */
[----:B------:R-:W-:Y:S01]  /*1220*/  I2FP.F32.U32 R6, R19 ;  /* 0x0000001300067245 */ /* 0x000fe20000201000 */
[----:B------:R-:W-:Y:S02]  /*1230*/  BSSY.RECONVERGENT B3, `(.L_x_15) ;  /* 0x000000c000037945 */ /* 0x000fe40003800200 */
[----:B------:R-:W-:Y:S01]  /*1240*/  FFMA R3, R0, -R3, 1 ;  /* 0x3f80000000037423 */ /* 0x000fe20000000803 */
[----:B------:R-:W0:Y:S03]  /*1250*/  FCHK P0, R6, 3200 ;  /* 0x4548000006007902 */ /* 0x000e260000000000 */
[----:B------:R-:W-:-:S04]  /*1260*/  FFMA R0, R3, R0, 0.00031249999301508069038 ;  /* 0x39a3d70a03007423 */ /* 0x000fc80000000000 */
[----:B------:R-:W-:-:S04]  /*1270*/  FFMA R3, R0, R6, RZ ;  /* 0x0000000600037223 */ /* 0x000fc800000000ff */
[----:B------:R-:W-:-:S04]  /*1280*/  FFMA R4, R3, -3200, R6 ;  /* 0xc548000003047823 */ /* 0x000fc80000000006 */
[----:B------:R-:W-:Y:S01]  /*1290*/  FFMA R0, R0, R4, R3 ;  /* 0x0000000400007223 */ /* 0x000fe20000000003 */
[----:B0-----:R-:W-:Y:S06]  /*12a0*/  @!P0 BRA `(.L_x_16) ;  /* 0x0000000000108947 */ /* 0x001fec0003800000 */
[----:B------:R-:W-:Y:S01]  /*12b0*/  IMAD.MOV.U32 R0, RZ, RZ, R6 ;  /* 0x000000ffff007224 */ /* 0x000fe200078e0006 */
[----:B------:R-:W-:Y:S01]  /*12c0*/  MOV R4, 0x12f0 ;  /* 0x000012f000047802 */ /* 0x000fe20000000f00 */
[----:B------:R-:W-:-:S07]  /*12d0*/  IMAD.MOV.U32 R3, RZ, RZ, 0x45480000 ;  /* 0x45480000ff037424 */ /* 0x000fce00078e00ff */
[----:B------:R-:W-:Y:S05]  /*12e0*/  CALL.REL.NOINC `($__internal_0_$__cuda_sm3x_div_rn_noftz_f32_slowpath) ;  /* 0x0000001000447944 */ /* 0x000fea0003c00000 */
.L_x_16:
[----:B------:R-:W-:Y:S05]  /*12f0*/  BSYNC.RECONVERGENT B3 ;  /* 0x0000000000037941 */ /* 0x000fea0003800200 */
.L_x_15:
[----:B------:R-:W-:Y:S02]  /*1300*/  HFMA2 R4, -RZ, RZ, 2.5625, 0 ;  /* 0x41200000ff047431 */ /* 0x000fe400000001ff */
[C---:B------:R-:W-:Y:S01]  /*1310*/  FADD R3, -R0.reuse, 1 ;  /* 0x3f80000000037421 */ /* 0x040fe20000000100 */
[----:B------:R-:W-:Y:S01]  /*1320*/  IMAD.MOV.U32 R5, RZ, RZ, 0x3dcccccd ;  /* 0x3dcccccdff057424 */ /* 0x000fe200078e00ff */
[----:B------:R-:W-:Y:S03]  /*1330*/  BSSY.RECONVERGENT B3, `(.L_x_17) ;  /* 0x000000d000037945 */ /* 0x000fe60003800200 */
[----:B------:R-:W-:-:S04]  /*1340*/  FMNMX3 R6, R0, 0.10000000149011611938, R3, PT ;  /* 0x3dcccccd00067876 */ /* 0x000fc80003800003 */
[----:B------:R-:W0:Y:S01]  /*1350*/  FCHK P0, R6, 0.10000000149011611938 ;  /* 0x3dcccccd06007902 */ /* 0x000e220000000000 */
[----:B------:R-:W-:-:S04]  /*1360*/  FFMA R5, R4, -R5, 1 ;  /* 0x3f80000004057423 */ /* 0x000fc80000000805 */
[----:B------:R-:W-:-:S04]  /*1370*/  FFMA R0, R5, R4, 10 ;  /* 0x4120000005007423 */ /* 0x000fc80000000004 */
[----:B------:R-:W-:-:S04]  /*1380*/  FFMA R3, R0, R6, RZ ;  /* 0x0000000600037223 */ /* 0x000fc800000000ff */
[----:B------:R-:W-:-:S04]  /*1390*/  FFMA R4, R3, -0.10000000149011611938, R6 ;  /* 0xbdcccccd03047823 */ /* 0x000fc80000000006 */
[----:B------:R-:W-:Y:S01]  /*13a0*/  FFMA R0, R0, R4, R3 ;  /* 0x0000000400007223 */ /* 0x000fe20000000003 */
[----:B0-----:R-:W-:Y:S06]  /*13b0*/  @!P0 BRA `(.L_x_18) ;  /* 0x0000000000108947 */ /* 0x001fec0003800000 */
[----:B------:R-:W-:Y:S01]  /*13c0*/  IMAD.MOV.U32 R0, RZ, RZ, R6 ;  /* 0x000000ffff007224 */ /* 0x000fe200078e0006 */
[----:B------:R-:W-:Y:S01]  /*13d0*/  MOV R4, 0x1400 ;  /* 0x0000140000047802 */ /* 0x000fe20000000f00 */
[----:B------:R-:W-:-:S07]  /*13e0*/  IMAD.MOV.U32 R3, RZ, RZ, 0x3dcccccd ;  /* 0x3dcccccdff037424 */ /* 0x000fce00078e00ff */
[----:B------:R-:W-:Y:S05]  /*13f0*/  CALL.REL.NOINC `($__internal_0_$__cuda_sm3x_div_rn_noftz_f32_slowpath) ;  /* 0x0000001000007944 */ /* 0x000fea0003c00000 */
.L_x_18:
[----:B------:R-:W-:Y:S05]  /*1400*/  BSYNC.RECONVERGENT B3 ;  /* 0x0000000000037941 */ /* 0x000fea0003800200 */
.L_x_17:
[----:B------:R-:W0:Y:S08]  /*1410*/  LDC.64 R4, c[0x0][0x390] ;  /* 0x0000e400ff047b82 */ /* 0x000e300000000a00 */
[----:B------:R-:W1:Y:S01]  /*1420*/  LDC.64 R6, c[0x0][0x388] ;  /* 0x0000e200ff067b82 */ /* 0x000e620000000a00 */
[----:B0-----:R-:W-:-:S05]  /*1430*/  IMAD.WIDE R4, R22, 0x4, R4 ;  /* 0x0000000416047825 */ /* 0x001fca00078e0204 */
[----:B------:R-:W2:Y:S01]  /*1440*/  LDG.E R10, desc[UR36][R4.64+-0x4] ;  /* 0xfffffc24040a7981 */ /* 0x000ea2000c1e1900 */
[----:B-1----:R-:W-:-:S03]  /*1450*/  IMAD.WIDE R6, R22, 0x4, R6 ;  /* 0x0000000416067825 */ /* 0x002fc600078e0206 */
[----:B------:R-:W2:Y:S04]  /*1460*/  LDG.E R11, desc[UR36][R4.64+0x4] ;  /* 0x00000424040b7981 */ /* 0x000ea8000c1e1900 */
[----:B------:R-:W3:Y:S04]  /*1470*/  LDG.E R13, desc[UR36][R4.64+-0x3204] ;  /* 0xffcdfc24040d7981 */ /* 0x000ee8000c1e1900 */
[----:B------:R-:W4:Y:S04]  /*1480*/  LDG.E R7, desc[UR36][R6.64] ;  /* 0x0000002406077981 */ /* 0x000f28000c1e1900 */
[----:B------:R-:W5:Y:S04]  /*1490*/  LDG.E R9, desc[UR36][R4.64] ;  /* 0x0000002404097981 */ /* 0x000f68000c1e1900 */
[----:B------:R-:W5:Y:S01]  /*14a0*/  LDG.E R15, desc[UR36][R4.64+0x3204] ;  /* 0x00320424040f7981 */ /* 0x000f62000c1e1900 */
[----:B------:R-:W-:-:S05]  /*14b0*/  FADD R3, -R0, 1 ;  /* 0x3f80000000037421 */ /* 0x000fca0000000100 */
[----:B------:R-:W-:-:S05]  /*14c0*/  FMNMX R3, R24, R3, !PT ;  /* 0x0000000318037209 */ /* 0x000fca0007800000 */
[----:B------:R-:W-:-:S04]  /*14d0*/  FMUL R0, R3, 0.5 ;  /* 0x3f00000003007820 */ /* 0x000fc80000400000 */
[CC--:B------:R-:W-:Y:S01]  /*14e0*/  FFMA R8, -R3.reuse, R0.reuse, 1 ;  /* 0x3f80000003087423 */ /* 0x0c0fe20000000100 */
[----:B------:R-:W-:-:S04]  /*14f0*/  FFMA R0, -R3, R0, 2 ;  /* 0x4000000003007423 */ /* 0x000fc80000000100 */
[----:B------:R-:W-:Y:S01]  /*1500*/  FADD R0, R0, -0.25 ;  /* 0xbe80000000007421 */ /* 0x000fe20000000000 */
[----:B--2---:R-:W-:-:S04]  /*1510*/  FADD R10, R10, R11 ;  /* 0x0000000b0a0a7221 */ /* 0x004fc80000000000 */
[----:B---3--:R-:W-:Y:S01]  /*1520*/  FADD R10, R10, R13 ;  /* 0x0000000d0a0a7221 */ /* 0x008fe20000000000 */
[----:B----4-:R-:W-:-:S04]  /*1530*/  FMUL R3, R8, R7 ;  /* 0x0000000708037220 */ /* 0x010fc80000400000 */
[----:B-----5:R-:W-:Y:S01]  /*1540*/  FFMA R3, R0, R9, -R3 ;  /* 0x0000000900037223 */ /* 0x020fe20000000803 */
[----:B------:R-:W-:-:S04]  /*1550*/  FADD R10, R10, R15 ;  /* 0x0000000f0a0a7221 */ /* 0x000fc80000000000 */
[----:B------:R-:W-:-:S07]  /*1560*/  FFMA R3, R10, 0.0625, R3 ;  /* 0x3d8000000a037823 */ /* 0x000fce0000000003 */
.L_x_10:
[----:B------:R-:W-:Y:S05]  /*1570*/  BSYNC.RECONVERGENT B2 ;  /* 0x0000000000027941 */ /* 0x000fea0003800200 */
.L_x_9:
[----:B------:R-:W0:Y:S01]  /*1580*/  LDC.64 R4, c[0x0][0x388] ;  /* 0x0000e200ff047b82 */ /* 0x000e220000000a00 */
[----:B------:R-:W-:-:S04]  /*1590*/  IADD3 R19, PT, PT, R19, UR45, RZ ;  /* 0x0000002d13137c10 */ /* 0x000fc8000fffe0ff */
[----:B------:R-:W-:Y:S01]  /*15a0*/  ISETP.GE.U32.AND P0, PT, R19, R2, PT ;  /* 0x000000021300720c */ /* 0x000fe20003f06070 */
[----:B0-----:R-:W-:-:S05]  /*15b0*/  IMAD.WIDE R4, R22, 0x4, R4 ;  /* 0x0000000416047825 */ /* 0x001fca00078e0204 */
[----:B------:R0:W-:Y:S07]  /*15c0*/  STG.E desc[UR36][R4.64], R3 ;  /* 0x0000000304007986 */ /* 0x0001ee000c101924 */
[----:B------:R-:W-:Y:S05]  /*15d0*/  @!P0 BRA `(.L_x_19) ;  /* 0xfffffff4008c8947 */ /* 0x000fea000383ffff */
.L_x_2:
[----:B------:R-:W-:Y:S05]  /*15e0*/  BSYNC.RECONVERGENT B6 ;  /* 0x0000000000067941 */ /* 0x000fea0003800200 */
.L_x_1:
[----:B------:R-:W-:-:S05]  /*15f0*/  VIADD R18, R18, 0x1 ;  /* 0x0000000112127836 */ /* 0x000fca0000000000 */
[----:B------:R-:W-:-:S13]  /*1600*/  ISETP.GE.AND P0, PT, R18, R25, PT ;  /* 0x000000191200720c */ /* 0x000fda0003f06270 */
[----:B------:R-:W-:Y:S05]  /*1610*/  @!P0 BRA `(.L_x_20) ;  /* 0xfffffff000c48947 */ /* 0x000fea000383ffff */
[----:B------:R-:W-:Y:S05]  /*1620*/  EXIT ;  /* 0x000000000000794d */ /* 0x000fea0003800000 */
.L_x_0:
[----:B------:R-:W-:Y:S01]  /*1630*/  IMAD.U32 R0, RZ, RZ, UR44 ;  /* 0x0000002cff007e24 */ /* 0x000fe2000f8e00ff */
[----:B------:R-:W-:-:S04]  /*1640*/  UIADD3 UR42, UP1, UPT, UR42, 0x20, URZ ;  /* 0x000000202a2a7890 */ /* 0x000fc8000ff3e0ff */
        /* <DEDUP_REMOVED lines=8> */
.L_x_40:
[----:B------:R-:W-:Y:S01]  /*16d0*/  ISETP.GE.U32.AND P0, PT, R23, R2, PT ;  /* 0x000000021700720c */ /* 0x000fe20003f06070 */
[----:B------:R-:W-:-:S12]  /*16e0*/  BSSY.RECONVERGENT B6, `(.L_x_21) ;  /* 0x00000cd000067945 */ /* 0x000fd80003800200 */
[----:B0-----:R-:W-:Y:S05]  /*16f0*/  @P0 BRA `(.L_x_22) ;  /* 0x0000000c002c0947 */ /* 0x001fea0003800000 */
[----:B------:R-:W-:Y:S01]  /*1700*/  MOV R3, 0x45480000 ;  /* 0x4548000000037802 */ /* 0x000fe20000000f00 */
[----:B------:R-:W-:Y:S01]  /*1710*/  IMAD.MOV.U32 R0, RZ, RZ, 0x39a3d70a ;  /* 0x39a3d70aff007424 */ /* 0x000fe200078e00ff */
[----:B------:R-:W-:Y:S01]  /*1720*/  I2FP.F32.S32 R6, R18 ;  /* 0x0000001200067245 */ /* 0x000fe20000201400 */
[----:B------:R-:W-:Y:S01]  /*1730*/  BSSY.RECONVERGENT B2, `(.L_x_23) ;  /* 0x000000f000027945 */ /* 0x000fe20003800200 */
[----:B------:R-:W-:Y:S01]  /*1740*/  ISETP.NE.AND P1, PT, R18, RZ, PT ;  /* 0x000000ff1200720c */ /* 0x000fe20003f25270 */
[----:B------:R-:W-:Y:S01]  /*1750*/  FFMA R3, R0, -R3, 1 ;  /* 0x3f80000000037423 */ /* 0x000fe20000000803 */
[----:B------:R-:W0:Y:S02]  /*1760*/  FCHK P0, R6, 3200 ;  /* 0x4548000006007902 */ /* 0x000e240000000000 */
[----:B------:R-:W-:Y:S01]  /*1770*/  P2R R29, PR, RZ, 0x2 ;  /* 0x00000002ff1d7803 */ /* 0x000fe20000000000 */
        /* <DEDUP_REMOVED lines=9> */
[----:B------:R-:W-:-:S07]  /*1810*/  IMAD.MOV.U32 R3, RZ, RZ, R0 ;  /* 0x000000ffff037224 */ /* 0x000fce00078e0000 */
.L_x_24:
[----:B------:R-:W-:Y:S05]  /*1820*/  BSYNC.RECONVERGENT B2 ;  /* 0x0000000000027941 */ /* 0x000fea0003800200 */
.L_x_23:
[----:B------:R-:W-:Y:S02]  /*1830*/  HFMA2 R5, -RZ, RZ, 2.5625, 0 ;  /* 0x41200000ff057431 */ /* 0x000fe400000001ff */
[----:B------:R-:W-:Y:S02]  /*1840*/  IMAD.MOV.U32 R4, RZ, RZ, 0x3dcccccd ;  /* 0x3dcccccdff047424 */ /* 0x000fe400078e00ff */
[C---:B------:R-:W-:Y:S01]  /*1850*/  FADD R0, -R3.reuse, 1 ;  /* 0x3f80000003007421 */ /* 0x040fe20000000100 */
[C---:B------:R-:W-:Y:S01]  /*1860*/  FSETP.GTU.AND P5, PT, R3.reuse, 0.46499997377395629883, PT ;  /* 0x3eee147a0300780b */ /* 0x040fe20003fac000 */
[----:B------:R-:W-:Y:S01]  /*1870*/  BSSY.RECONVERGENT B2, `(.L_x_25) ;  /* 0x0000011000027945 */ /* 0x000fe20003800200 */
[C---:B------:R-:W-:Y:S02]  /*1880*/  FSETP.GTU.AND P4, PT, R3.reuse, 0.56499999761581420898, PT ;  /* 0x3f10a3d70300780b */ /* 0x040fe40003f8c000 */
[C---:B------:R-:W-:Y:S02]  /*1890*/  FSETP.LTU.OR P5, PT, R3.reuse, 0.43500000238418579102, P5 ;  /* 0x3edeb8520300780b */ /* 0x040fe40002fa9400 */
[----:B------:R-:W-:Y:S01]  /*18a0*/  FSETP.LTU.OR P4, PT, R3, 0.53500002622604370117, P4 ;  /* 0x3f08f5c30300780b */ /* 0x000fe20002789400 */
[----:B------:R-:W-:Y:S01]  /*18b0*/  FFMA R6, R5, -R4, 1 ;  /* 0x3f80000005067423 */ /* 0x000fe20000000804 */
[----:B------:R-:W-:-:S03]  /*18c0*/  FMNMX3 R4, R3, 0.10000000149011611938, R0, PT ;  /* 0x3dcccccd03047876 */ /* 0x000fc60003800000 */
[----:B------:R-:W-:Y:S01]  /*18d0*/  FFMA R0, R6, R5, 10 ;  /* 0x4120000006007423 */ /* 0x000fe20000000005 */
[----:B------:R-:W0:Y:S03]  /*18e0*/  FCHK P0, R4, 0.10000000149011611938 ;  /* 0x3dcccccd04007902 */ /* 0x000e260000000000 */
        /* <DEDUP_REMOVED lines=8> */
[----:B------:R-:W-:-:S07]  /*1970*/  MOV R24, R0 ;  /* 0x0000000000187202 */ /* 0x000fce0000000f00 */
.L_x_26:
[----:B------:R-:W-:Y:S05]  /*1980*/  BSYNC.RECONVERGENT B2 ;  /* 0x0000000000027941 */ /* 0x000fea0003800200 */
.L_x_25:
[----:B------:R-:W-:Y:S01]  /*1990*/  PLOP3.LUT P0, PT, P5, P4, PT, 0x80, 0x8 ;  /* 0x000000000008781c */ /* 0x000fe20002f09070 */
[----:B------:R-:W-:Y:S01]  /*19a0*/  FADD R24, -R24, 1 ;  /* 0x3f80000018187421 */ /* 0x000fe20000000100 */
[----:B------:R-:W-:Y:S02]  /*19b0*/  IMAD.MOV.U32 R19, RZ, RZ, R23 ;  /* 0x000000ffff137224 */ /* 0x000fe400078e0017 */
[----:B------:R-:W-:-:S09]  /*19c0*/  P2R R28, PR, RZ, 0x1 ;  /* 0x00000001ff1c7803 */ /* 0x000fd20000000000 */
.L_x_39:
[----:B------:R-:W-:Y:S01]  /*19d0*/  IMAD R22, R18, 0xc81, R19 ;  /* 0x00000c8112167824 */ /* 0x000fe200078e0213 */
[----:B------:R-:W-:Y:S04]  /*19e0*/  BSSY.RECONVERGENT B7, `(.L_x_27) ;  /* 0x0000011000077945 */ /* 0x000fe80003800200 */
[----:B------:R-:W-:-:S13]  /*19f0*/  ISETP.GE.AND P0, PT, R22, 0x9c5901, PT ;  /* 0x009c59011600780c */ /* 0x000fda0003f06270 */
[----:B0-----:R-:W-:Y:S05]  /*1a00*/  @!P0 BRA `(.L_x_28) ;  /* 0x0000000000388947 */ /* 0x001fea0003800000 */
[----:B------:R-:W0:Y:S01]  /*1a10*/  LDCU UR4, c[0x0][0x2f8] ;  /* 0x00005f00ff0477ac */ /* 0x000e220008000800 */
[----:B------:R-:W-:Y:S01]  /*1a20*/  HFMA2 R17, -RZ, RZ, 0, 0.0002748966217041015625 ;  /* 0x00000c81ff117431 */ /* 0x000fe200000001ff */
[----:B------:R-:W-:Y:S01]  /*1a30*/  MOV R8, 0x0 ;  /* 0x0000000000087802 */ /* 0x000fe20000000f00 */
[----:B------:R-:W-:Y:S01]  /*1a40*/  IMAD.MOV.U32 R16, RZ, RZ, 0xc81 ;  /* 0x00000c81ff107424 */ /* 0x000fe200078e00ff */
[----:B------:R-:W1:Y:S01]  /*1a50*/  LDCU.64 UR6, c[0x4][0x8] ;  /* 0x01000100ff0677ac */ /* 0x000e620008000a00 */
[----:B------:R-:W-:Y:S01]  /*1a60*/  MOV R6, UR42 ;  /* 0x0000002a00067c02 */ /* 0x000fe20008000f00 */
[----:B------:R-:W-:Y:S02]  /*1a70*/  IMAD.U32 R7, RZ, RZ, UR43 ;  /* 0x0000002bff077e24 */ /* 0x000fe4000f8e00ff */
[----:B------:R-:W2:Y:S01]  /*1a80*/  LDC.64 R8, c[0x4][R8] ;  /* 0x0100000008087b82 */ /* 0x000ea20000000a00 */
[----:B0-----:R-:W-:Y:S01]  /*1a90*/  UIADD3 UR4, UPT, UPT, -UR4, UR42, URZ ;  /* 0x0000002a04047290 */ /* 0x001fe2000fffe1ff */
[----:B-1----:R-:W-:-:S02]  /*1aa0*/  IMAD.U32 R4, RZ, RZ, UR6 ;  /* 0x00000006ff047e24 */ /* 0x002fc4000f8e00ff */
[----:B------:R-:W-:-:S06]  /*1ab0*/  IMAD.U32 R5, RZ, RZ, UR7 ;  /* 0x00000007ff057e24 */ /* 0x000fcc000f8e00ff */
[----:B------:R0:W-:Y:S03]  /*1ac0*/  STL.128 [UR4], R16 ;  /* 0x00000010ff007987 */ /* 0x0001e60008100c04 */
[----:B------:R-:W-:-:S07]  /*1ad0*/  LEPC R20, `(.L_x_28) ;  /* 0x000000001014794e */ /* 0x000fce0000000000 */
[----:B0-2---:R-:W-:Y:S05]  /*1ae0*/  CALL.ABS.NOINC R8 ;  /* 0x0000000008007343 */ /* 0x005fea0003c00000 */
.L_x_28:
[----:B------:R-:W-:Y:S05]  /*1af0*/  BSYNC.RECONVERGENT B7 ;  /* 0x0000000000077941 */ /* 0x000fea0003800200 */
.L_x_27:
[----:B------:R-:W-:Y:S01]  /*1b00*/  ISETP.NE.AND P0, PT, R19, 0xc80, PT ;  /* 0x00000c801300780c */ /* 0x000fe20003f05270 */
[----:B------:R-:W-:Y:S01]  /*1b10*/  BSSY.RECONVERGENT B2, `(.L_x_29) ;  /* 0x0000083000027945 */ /* 0x000fe20003800200 */
[----:B------:R-:W-:Y:S01]  /*1b20*/  ISETP.NE.AND P5, PT, R29, RZ, PT ;  /* 0x000000ff1d00720c */ /* 0x000fe20003fa5270 */
[----:B------:R-:W-:Y:S01]  /*1b30*/  IMAD.MOV.U32 R3, RZ, RZ, RZ ;  /* 0x000000ffff037224 */ /* 0x000fe200078e00ff */
        /* <DEDUP_REMOVED lines=12> */
[----:B------:R-:W-:Y:S01]  /*1c00*/  IMAD.MOV.U32 R0, RZ, RZ, R26 ;  /* 0x000000ffff007224 */ /* 0x000fe200078e001a */
[----:B------:R-:W-:-:S11]  /*1c10*/  MOV R6, UR40 ;  /* 0x0000002800067c02 */ /* 0x000fd60008000f00 */
[----:B------:R-:W-:Y:S05]  /*1c20*/  @P6 BRA `(.L_x_32) ;  /* 0x00000000009c6947 */ /* 0x000fea0003800000 */
[----:B------:R-:W0:Y:S01]  /*1c30*/  LDCU.64 UR4, c[0x4][0x10] ;  /* 0x01000200ff0477ac */ /* 0x000e220008000a00 */
[----:B------:R-:W-:Y:S01]  /*1c40*/  BSSY.RECONVERGENT B0, `(.L_x_33) ;  /* 0x0000011000007945 */ /* 0x000fe20003800200 */
[----:B------:R-:W-:Y:S01]  /*1c50*/  CS2R R10, SRZ ;  /* 0x00000000000a7805 */ /* 0x000fe2000001ff00 */
[----:B------:R-:W-:Y:S02]  /*1c60*/  IMAD.MOV.U32 R3, RZ, RZ, RZ ;  /* 0x000000ffff037224 */ /* 0x000fe400078e00ff */
[----:B------:R-:W-:Y:S02]  /*1c70*/  IMAD.MOV.U32 R0, RZ, RZ, R1 ;  /* 0x000000ffff007224 */ /* 0x000fe400078e0001 */
[----:B0-----:R-:W-:Y:S01]  /*1c80*/  IMAD.U32 R4, RZ, RZ, UR4 ;  /* 0x00000004ff047e24 */ /* 0x001fe2000f8e00ff */
[----:B------:R-:W-:-:S07]  /*1c90*/  MOV R5, UR5 ;  /* 0x0000000500057c02 */ /* 0x000fce0008000f00 */
.L_x_34:
[----:B------:R0:W2:Y:S01]  /*1ca0*/  LDG.E.CONSTANT R6, desc[UR36][R4.64] ;  /* 0x0000002404067981 */ /* 0x0000a2000c1e9900 */
[----:B------:R-:W-:-:S04]  /*1cb0*/  IADD3 R3, PT, PT, R3, 0x1, RZ ;  /* 0x0000000103037810 */ /* 0x000fc80007ffe0ff */
[----:B------:R-:W-:Y:S02]  /*1cc0*/  ISETP.NE.AND P0, PT, R3, 0x6, PT ;  /* 0x000000060300780c */ /* 0x000fe40003f05270 */
[----:B0-----:R-:W-:-:S05]  /*1cd0*/  IADD3 R4, P2, PT, R4, 0x4, RZ ;  /* 0x0000000404047810 */ /* 0x001fca0007f5e0ff */
[----:B------:R-:W-:Y:S02]  /*1ce0*/  IMAD.X R5, RZ, RZ, R5, P2 ;  /* 0x000000ffff057224 */ /* 0x000fe400010e0605 */
[----:B--2---:R-:W-:-:S03]  /*1cf0*/  IMAD.WIDE.U32 R6, R6, UR38, RZ ;  /* 0x0000002606067c25 */ /* 0x004fc6000f8e00ff */
[----:B------:R-:W-:-:S05]  /*1d00*/  IADD3 R9, P1, PT, R6, R10, RZ ;  /* 0x0000000a06097210 */ /* 0x000fca0007f3e0ff */
[----:B------:R0:W-:Y:S01]  /*1d10*/  STL [R0], R9 ;  /* 0x0000000900007387 */ /* 0x0001e20000100800 */
[----:B------:R-:W-:Y:S01]  /*1d20*/  IMAD.X R10, R7, 0x1, R11, P1 ;  /* 0x00000001070a7824 */ /* 0x000fe200008e060b */
[----:B0-----:R-:W-:Y:S01]  /*1d30*/  IADD3 R0, PT, PT, R0, 0x4, RZ ;  /* 0x0000000400007810 */ /* 0x001fe20007ffe0ff */
[----:B------:R-:W-:Y:S06]  /*1d40*/  @P0 BRA `(.L_x_34) ;  /* 0xfffffffc00d40947 */ /* 0x000fec000383ffff */
[----:B------:R-:W-:Y:S05]  /*1d50*/  BSYNC.RECONVERGENT B0 ;  /* 0x0000000000007941 */ /* 0x000fea0003800200 */
.L_x_33:
[----:B------:R0:W-:Y:S04]  /*1d60*/  STL [R1+0x18], R10 ;  /* 0x0000180a01007387 */ /* 0x0001e80000100800 */
[----:B------:R-:W2:Y:S04]  /*1d70*/  LDL R0, [UR39+0x14] ;  /* 0x00001427ff007983 */ /* 0x000ea80008100800 */
[----:B------:R-:W2:Y:S01]  /*1d80*/  LDL R3, [UR39+0x18] ;  /* 0x00001827ff037983 */ /* 0x000ea20008100800 */
[----:B------:R-:W-:Y:S01]  /*1d90*/  UMOV UR4, 0x54442d19 ;  /* 0x54442d1900047882 */ /* 0x000fe20000000000 */
[----:B------:R-:W-:Y:S01]  /*1da0*/  UMOV UR5, 0x3bf921fb ;  /* 0x3bf921fb00057882 */ /* 0x000fe20000000000 */
[----:B------:R-:W-:-:S02]  /*1db0*/  ISETP.LE.AND P1, PT, RZ, UR44, PT ;  /* 0x0000002cff007c0c */ /* 0x000fc4000bf23270 */
[C-C-:B--2---:R-:W-:Y:S01]  /*1dc0*/  SHF.L.W.U32.HI R6, R0.reuse, 0x2, R3.reuse ;  /* 0x0000000200067819 */ /* 0x144fe20000010e03 */
[----:B------:R-:W-:Y:S01]  /*1dd0*/  IMAD.SHL.U32 R0, R0, 0x4, RZ ;  /* 0x0000000400007824 */ /* 0x000fe200078e00ff */
[----:B------:R-:W-:Y:S02]  /*1de0*/  SHF.R.U32.HI R3, RZ, 0x1e, R3 ;  /* 0x0000001eff037819 */ /* 0x000fe40000011603 */
[----:B------:R-:W-:-:S04]  /*1df0*/  SHF.R.S32.HI R5, RZ, 0x1f, R6 ;  /* 0x0000001fff057819 */ /* 0x000fc80000011406 */
[C---:B------:R-:W-:Y:S02]  /*1e00*/  LOP3.LUT R4, R5.reuse, R0, RZ, 0x3c, !PT ;  /* 0x0000000005047212 */ /* 0x040fe400078e3cff */
[----:B------:R-:W-:Y:S02]  /*1e10*/  LOP3.LUT R5, R5, R6, RZ, 0x3c, !PT ;  /* 0x0000000605057212 */ /* 0x000fe400078e3cff */
[C---:B------:R-:W-:Y:S02]  /*1e20*/  LOP3.LUT R0, R6.reuse, UR44, RZ, 0x3c, !PT ;  /* 0x0000002c06007c12 */ /* 0x040fe4000f8e3cff */
[----:B------:R-:W-:Y:S02]  /*1e30*/  LEA.HI R6, R6, R3, RZ, 0x1 ;  /* 0x0000000306067211 */ /* 0x000fe400078f08ff */
[----:B------:R-:W1:Y:S01]  /*1e40*/  I2F.F64.S64 R4, R4 ;  /* 0x0000000400047312 */ /* 0x000e620000301c00 */
[----:B------:R-:W-:Y:S02]  /*1e50*/  ISETP.GE.AND P0, PT, R0, RZ, PT ;  /* 0x000000ff0000720c */ /* 0x000fe40003f06270 */
[----:B------:R-:W-:Y:S01]  /*1e60*/  @!P1 IMAD.MOV R6, RZ, RZ, -R6 ;  /* 0x000000ffff069224 */ /* 0x000fe200078e0a06 */
[----:B-1----:R-:W-:-:S10]  /*1e70*/  DMUL R8, R4, UR4 ;  /* 0x0000000404087c28 */ /* 0x002fd40008000000 */
[----:B------:R-:W1:Y:S02]  /*1e80*/  F2F.F32.F64 R8, R8 ;  /* 0x0000000800087310 */ /* 0x000e640000301000 */
[----:B01----:R-:W-:-:S07]  /*1e90*/  FSEL R0, -R8, R8, !P0 ;  /* 0x0000000808007208 */ /* 0x003fce0004000100 */
.L_x_32:
[----:B------:R-:W-:Y:S01]  /*1ea0*/  MOV R4, 0x37cbac00 ;  /* 0x37cbac0000047802 */ /* 0x000fe20000000f00 */
        /* <DEDUP_REMOVED lines=18> */
.L_x_31:
        /* <DEDUP_REMOVED lines=11> */
[----:B------:R-:W-:Y:S02]  /*2080*/  HFMA2 R3, -RZ, RZ, 5.28125, 0 ;  /* 0x45480000ff037431 */ /* 0x000fe400000001ff */
[----:B------:R-:W-:Y:S01]  /*2090*/  IMAD.MOV.U32 R0, RZ, RZ, R6 ;  /* 0x000000ffff007224 */ /* 0x000fe200078e0006 */
[----:B------:R-:W-:-:S07]  /*20a0*/  MOV R4, 0x20c0 ;  /* 0x000020c000047802 */ /* 0x000fce0000000f00 */
[----:B------:R-:W-:Y:S05]  /*20b0*/  CALL.REL.NOINC `($__internal_0_$__cuda_sm3x_div_rn_noftz_f32_slowpath) ;  /* 0x0000000000d07944 */ /* 0x000fea0003c00000 */
.L_x_36:
[----:B------:R-:W-:Y:S05]  /*20c0*/  BSYNC.RECONVERGENT B3 ;  /* 0x0000000000037941 */ /* 0x000fea0003800200 */
.L_x_35:
[C---:B------:R-:W-:Y:S01]  /*20d0*/  FADD R3, -R0.reuse, 1 ;  /* 0x3f80000000037421 */ /* 0x040fe20000000100 */
[----:B------:R-:W-:Y:S01]  /*20e0*/  IMAD.MOV.U32 R4, RZ, RZ, 0x41200000 ;  /* 0x41200000ff047424 */ /* 0x000fe200078e00ff */
[----:B------:R-:W-:Y:S01]  /*20f0*/  BSSY.RECONVERGENT B3, `(.L_x_37) ;  /* 0x000000e000037945 */ /* 0x000fe20003800200 */
[----:B------:R-:W-:Y:S02]  /*2100*/  IMAD.MOV.U32 R5, RZ, RZ, 0x3dcccccd ;  /* 0x3dcccccdff057424 */ /* 0x000fe400078e00ff */
[----:B------:R-:W-:Y:S02]  /*2110*/  FMNMX3 R6, R0, 0.10000000149011611938, R3, PT ;  /* 0x3dcccccd00067876 */ /* 0x000fe40003800003 */
[----:B------:R-:W-:Y:S02]  /*2120*/  FFMA R5, R4, -R5, 1 ;  /* 0x3f80000004057423 */ /* 0x000fe40000000805 */
[----:B------:R-:W0:Y:S02]  /*2130*/  FCHK P0, R6, 0.10000000149011611938 ;  /* 0x3dcccccd06007902 */ /* 0x000e240000000000 */
[----:B------:R-:W-:-:S04]  /*2140*/  FFMA R0, R5, R4, 10 ;  /* 0x4120000005007423 */ /* 0x000fc80000000004 */
[----:B------:R-:W-:-:S04]  /*2150*/  FFMA R3, R0, R6, RZ ;  /* 0x0000000600037223 */ /* 0x000fc800000000ff */
[----:B------:R-:W-:-:S04]  /*2160*/  FFMA R4, R3, -0.10000000149011611938, R6 ;  /* 0xbdcccccd03047823 */ /* 0x000fc80000000006 */
[----:B------:R-:W-:Y:S01]  /*2170*/  FFMA R0, R0, R4, R3 ;  /* 0x0000000400007223 */ /* 0x000fe20000000003 */
[----:B0-----:R-:W-:Y:S06]  /*2180*/  @!P0 BRA `(.L_x_38) ;  /* 0x0000000000108947 */ /* 0x001fec0003800000 */
[----:B------:R-:W-:Y:S01]  /*2190*/  MOV R0, R6 ;  /* 0x0000000600007202 */ /* 0x000fe20000000f00 */
[----:B------:R-:W-:Y:S01]  /*21a0*/  IMAD.MOV.U32 R3, RZ, RZ, 0x3dcccccd ;  /* 0x3dcccccdff037424 */ /* 0x000fe200078e00ff */
[----:B------:R-:W-:-:S07]  /*21b0*/  MOV R4, 0x21d0 ;  /* 0x000021d000047802 */ /* 0x000fce0000000f00 */
[----:B------:R-:W-:Y:S05]  /*21c0*/  CALL.REL.NOINC `($__internal_0_$__cuda_sm3x_div_rn_noftz_f32_slowpath) ;  /* 0x00000000008c7944 */ /* 0x000fea0003c00000 */
.L_x_38:
[----:B------:R-:W-:Y:S05]  /*21d0*/  BSYNC.RECONVERGENT B3 ;  /* 0x0000000000037941 */ /* 0x000fea0003800200 */
.L_x_37:
        /* <DEDUP_REMOVED lines=22> */
.L_x_30:
[----:B------:R-:W-:Y:S05]  /*2340*/  BSYNC.RECONVERGENT B2 ;  /* 0x0000000000027941 */ /* 0x000fea0003800200 */
.L_x_29:
[----:B------:R-:W0:Y:S01]  /*2350*/  LDC.64 R4, c[0x0][0x388] ;  /* 0x0000e200ff047b82 */ /* 0x000e220000000a00 */
[----:B------:R-:W-:-:S05]  /*2360*/  VIADD R19, R19, UR45 ;  /* 0x0000002d13137c36 */ /* 0x000fca0008000000 */
[----:B------:R-:W-:Y:S01]  /*2370*/  ISETP.GE.U32.AND P0, PT, R19, R2, PT ;  /* 0x000000021300720c */ /* 0x000fe20003f06070 */
[----:B0-----:R-:W-:-:S05]  /*2380*/  IMAD.WIDE R4, R22, 0x4, R4 ;  /* 0x0000000416047825 */ /* 0x001fca00078e0204 */
[----:B------:R0:W-:Y:S07]  /*2390*/  STG.E desc[UR36][R4.64], R3 ;  /* 0x0000000304007986 */ /* 0x0001ee000c101924 */
[----:B------:R-:W-:Y:S05]  /*23a0*/  @!P0 BRA `(.L_x_39) ;  /* 0xfffffff400888947 */ /* 0x000fea000383ffff */
.L_x_22:
[----:B------:R-:W-:Y:S05]  /*23b0*/  BSYNC.RECONVERGENT B6 ;  /* 0x0000000000067941 */ /* 0x000fea0003800200 */
.L_x_21:
[----:B------:R-:W-:-:S04]  /*23c0*/  IADD3 R18, PT, PT, R18, 0x1, RZ ;  /* 0x0000000112127810 */ /* 0x000fc80007ffe0ff */
[----:B------:R-:W-:-:S13]  /*23d0*/  ISETP.GE.AND P0, PT, R18, R25, PT ;  /* 0x000000191200720c */ /* 0x000fda0003f06270 */
[----:B------:R-:W-:Y:S05]  /*23e0*/  @!P0 BRA `(.L_x_40) ;  /* 0xfffffff000b88947 */ /* 0x000fea000383ffff */
[----:B------:R-:W-:Y:S05]  /*23f0*/  EXIT ;  /* 0x000000000000794d */ /* 0x000fea0003800000 */
        .weak           $__internal_0_$__cuda_sm3x_div_rn_noftz_f32_slowpath
        .type           $__internal_0_$__cuda_sm3x_div_rn_noftz_f32_slowpath,@function
        .size           $__internal_0_$__cuda_sm3x_div_rn_noftz_f32_slowpath,(.L_x_106 - $__internal_0_$__cuda_sm3x_div_rn_noftz_f32_slowpath)
$__internal_0_$__cuda_sm3x_div_rn_noftz_f32_slowpath:
[----:B------:R-:W-:Y:S01]  /*2400*/  SHF.R.U32.HI R5, RZ, 0x17, R3 ;  /* 0x00000017ff057819 */ /* 0x000fe20000011603 */
[----:B------:R-:W-:Y:S01]  /*2410*/  BSSY.RECONVERGENT B0, `(.L_x_41) ;  /* 0x0000062000007945 */ /* 0x000fe20003800200 */
[----:B------:R-:W-:Y:S02]  /*2420*/  SHF.R.U32.HI R7, RZ, 0x17, R0 ;  /* 0x00000017ff077819 */ /* 0x000fe40000011600 */
[----:B------:R-:W-:Y:S02]  /*2430*/  LOP3.LUT R5, R5, 0xff, RZ, 0xc0, !PT ;  /* 0x000000ff05057812 */ /* 0x000fe400078ec0ff */
[----:B------:R-:W-:-:S03]  /*2440*/  LOP3.LUT R7, R7, 0xff, RZ, 0xc0, !PT ;  /* 0x000000ff07077812 */ /* 0x000fc600078ec0ff */
[----:B------:R-:W-:Y:S02]  /*2450*/  VIADD R9, R5, 0xffffffff ;  /* 0xffffffff05097836 */ /* 0x000fe40000000000 */
[----:B------:R-:W-:-:S03]  /*2460*/  VIADD R8, R7, 0xffffffff ;  /* 0xffffffff07087836 */ /* 0x000fc60000000000 */
[----:B------:R-:W-:-:S04]  /*2470*/  ISETP.GT.U32.AND P0, PT, R9, 0xfd, PT ;  /* 0x000000fd0900780c */ /* 0x000fc80003f04070 */
[----:B------:R-:W-:-:S13]  /*2480*/  ISETP.GT.U32.OR P0, PT, R8, 0xfd, P0 ;  /* 0x000000fd0800780c */ /* 0x000fda0000704470 */
[----:B------:R-:W-:Y:S01]  /*2490*/  @!P0 MOV R6, RZ ;  /* 0x000000ff00068202 */ /* 0x000fe20000000f00 */
[----:B------:R-:W-:Y:S06]  /*24a0*/  @!P0 BRA `(.L_x_42) ;  /* 0x00000000005c8947 */ /* 0x000fec0003800000 */
[----:B------:R-:W-:Y:S02]  /*24b0*/  FSETP.GTU.FTZ.AND P0, PT, |R0|, +INF , PT ;  /* 0x7f8000000000780b */ /* 0x000fe40003f1c200 */
[----:B------:R-:W-:-:S04]  /*24c0*/  FSETP.GTU.FTZ.AND P1, PT, |R3|, +INF , PT ;  /* 0x7f8000000300780b */ /* 0x000fc80003f3c200 */
[----:B------:R-:W-:-:S13]  /*24d0*/  PLOP3.LUT P0, PT, P0, P1, PT, 0xf8, 0x8f ;  /* 0x00000000008f781c */ /* 0x000fda0000703f70 */
[----:B------:R-:W-:Y:S05]  /*24e0*/  @P0 BRA `(.L_x_43) ;  /* 0x00000004004c0947 */ /* 0x000fea0003800000 */
[----:B------:R-:W-:-:S13]  /*24f0*/  LOP3.LUT P0, RZ, R3, 0x7fffffff, R0, 0xc8, !PT ;  /* 0x7fffffff03ff7812 */ /* 0x000fda000780c800 */
[----:B------:R-:W-:Y:S05]  /*2500*/  @!P0 BRA `(.L_x_44) ;  /* 0x00000004003c8947 */ /* 0x000fea0003800000 */
[C---:B------:R-:W-:Y:S02]  /*2510*/  FSETP.NEU.FTZ.AND P2, PT, |R0|.reuse, +INF , PT ;  /* 0x7f8000000000780b */ /* 0x040fe40003f5d200 */
[----:B------:R-:W-:Y:S02]  /*2520*/  FSETP.NEU.FTZ.AND P1, PT, |R3|, +INF , PT ;  /* 0x7f8000000300780b */ /* 0x000fe40003f3d200 */
[----:B------:R-:W-:-:S11]  /*2530*/  FSETP.NEU.FTZ.AND P0, PT, |R0|, +INF , PT ;  /* 0x7f8000000000780b */ /* 0x000fd60003f1d200 */
[----:B------:R-:W-:Y:S05]  /*2540*/  @!P1 BRA !P2, `(.L_x_44) ;  /* 0x00000004002c9947 */ /* 0x000fea0005000000 */
[----:B------:R-:W-:-:S04]  /*2550*/  LOP3.LUT P2, RZ, R0, 0x7fffffff, RZ, 0xc0, !PT ;  /* 0x7fffffff00ff7812 */ /* 0x000fc8000784c0ff */
[----:B------:R-:W-:-:S13]  /*2560*/  PLOP3.LUT P2, PT, P1, P2, PT, 0x2f, 0xf2 ;  /* 0x0000000000f2781c */ /* 0x000fda0000f44577 */
[----:B------:R-:W-:Y:S05]  /*2570*/  @P2 BRA `(.L_x_45) ;  /* 0x0000000400182947 */ /* 0x000fea0003800000 */
[----:B------:R-:W-:-:S04]  /*2580*/  LOP3.LUT P1, RZ, R3, 0x7fffffff, RZ, 0xc0, !PT ;  /* 0x7fffffff03ff7812 */ /* 0x000fc8000782c0ff */
[----:B------:R-:W-:-:S13]  /*2590*/  PLOP3.LUT P0, PT, P0, P1, PT, 0x2f, 0xf2 ;  /* 0x0000000000f2781c */ /* 0x000fda0000702577 */
[----:B------:R-:W-:Y:S05]  /*25a0*/  @P0 BRA `(.L_x_46) ;  /* 0x0000000400000947 */ /* 0x000fea0003800000 */
[----:B------:R-:W-:Y:S02]  /*25b0*/  ISETP.GE.AND P0, PT, R8, RZ, PT ;  /* 0x000000ff0800720c */ /* 0x000fe40003f06270 */
[----:B------:R-:W-:-:S11]  /*25c0*/  ISETP.GE.AND P1, PT, R9, RZ, PT ;  /* 0x000000ff0900720c */ /* 0x000fd60003f26270 */
[----:B------:R-:W-:Y:S02]  /*25d0*/  @P0 IMAD.MOV.U32 R6, RZ, RZ, RZ ;  /* 0x000000ffff060224 */ /* 0x000fe400078e00ff */
[----:B------:R-:W-:Y:S01]  /*25e0*/  @!P0 FFMA R0, R0, 1.84467440737095516160e+19, RZ ;  /* 0x5f80000000008823 */ /* 0x000fe200000000ff */
[----:B------:R-:W-:Y:S02]  /*25f0*/  @!P0 IMAD.MOV.U32 R6, RZ, RZ, -0x40 ;  /* 0xffffffc0ff068424 */ /* 0x000fe400078e00ff */
[----:B------:R-:W-:-:S03]  /*2600*/  @!P1 FFMA R3, R3, 1.84467440737095516160e+19, RZ ;  /* 0x5f80000003039823 */ /* 0x000fc600000000ff */
[----:B------:R-:W-:-:S07]  /*2610*/  @!P1 IADD3 R6, PT, PT, R6, 0x40, RZ ;  /* 0x0000004006069810 */ /* 0x000fce0007ffe0ff */
.L_x_42:
[----:B------:R-:W-:Y:S01]  /*2620*/  LEA R8, R5, 0xc0800000, 0x17 ;  /* 0xc080000005087811 */ /* 0x000fe200078eb8ff */
[----:B------:R-:W-:Y:S01]  /*2630*/  VIADD R7, R7, 0xffffff81 ;  /* 0xffffff8107077836 */ /* 0x000fe20000000000 */
[----:B------:R-:W-:Y:S03]  /*2640*/  BSSY.RECONVERGENT B1, `(.L_x_47) ;  /* 0x0000035000017945 */ /* 0x000fe60003800200 */
[----:B------:R-:W-:Y:S02]  /*2650*/  IMAD.IADD R10, R3, 0x1, -R8 ;  /* 0x00000001030a7824 */ /* 0x000fe400078e0a08 */
[C---:B------:R-:W-:Y:S01]  /*2660*/  IMAD R0, R7.reuse, -0x800000, R0 ;  /* 0xff80000007007824 */ /* 0x040fe200078e0200 */
[----:B------:R-:W-:Y:S01]  /*2670*/  IADD3 R7, PT, PT, R7, 0x7f, -R5 ;  /* 0x0000007f07077810 */ /* 0x000fe20007ffe805 */
[----:B------:R-:W0:Y:S01]  /*2680*/  MUFU.RCP R8, R10 ;  /* 0x0000000a00087308 */ /* 0x000e220000001000 */
[----:B------:R-:W-:-:S02]  /*2690*/  FADD.FTZ R9, -R10, -RZ ;  /* 0x800000ff0a097221 */ /* 0x000fc40000010100 */
[----:B------:R-:W-:Y:S02]  /*26a0*/  IADD3 R7, PT, PT, R7, R6, RZ ;  /* 0x0000000607077210 */ /* 0x000fe40007ffe0ff */
[----:B0-----:R-:W-:-:S04]  /*26b0*/  FFMA R3, R8, R9, 1 ;  /* 0x3f80000008037423 */ /* 0x001fc80000000009 */
[----:B------:R-:W-:-:S04]  /*26c0*/  FFMA R3, R8, R3, R8 ;  /* 0x0000000308037223 */ /* 0x000fc80000000008 */
[----:B------:R-:W-:-:S04]  /*26d0*/  FFMA R8, R0, R3, RZ ;  /* 0x0000000300087223 */ /* 0x000fc800000000ff */
[----:B------:R-:W-:-:S04]  /*26e0*/  FFMA R11, R9, R8, R0 ;  /* 0x00000008090b7223 */ /* 0x000fc80000000000 */
[----:B------:R-:W-:-:S04]  /*26f0*/  FFMA R8, R3, R11, R8 ;  /* 0x0000000b03087223 */ /* 0x000fc80000000008 */
[----:B------:R-:W-:-:S04]  /*2700*/  FFMA R9, R9, R8, R0 ;  /* 0x0000000809097223 */ /* 0x000fc80000000000 */
[----:B------:R-:W-:-:S05]  /*2710*/  FFMA R0, R3, R9, R8 ;  /* 0x0000000903007223 */ /* 0x000fca0000000008 */
[----:B------:R-:W-:-:S04]  /*2720*/  SHF.R.U32.HI R5, RZ, 0x17, R0 ;  /* 0x00000017ff057819 */ /* 0x000fc80000011600 */
[----:B------:R-:W-:-:S05]  /*2730*/  LOP3.LUT R5, R5, 0xff, RZ, 0xc0, !PT ;  /* 0x000000ff05057812 */ /* 0x000fca00078ec0ff */
[----:B------:R-:W-:-:S04]  /*2740*/  IMAD.IADD R5, R5, 0x1, R7 ;  /* 0x0000000105057824 */ /* 0x000fc800078e0207 */
[----:B------:R-:W-:-:S05]  /*2750*/  VIADD R6, R5, 0xffffffff ;  /* 0xffffffff05067836 */ /* 0x000fca0000000000 */
[----:B------:R-:W-:-:S13]  /*2760*/  ISETP.GE.U32.AND P0, PT, R6, 0xfe, PT ;  /* 0x000000fe0600780c */ /* 0x000fda0003f06070 */
[----:B------:R-:W-:Y:S05]  /*2770*/  @!P0 BRA `(.L_x_48) ;  /* 0x0000000000808947 */ /* 0x000fea0003800000 */
[----:B------:R-:W-:-:S13]  /*2780*/  ISETP.GT.AND P0, PT, R5, 0xfe, PT ;  /* 0x000000fe0500780c */ /* 0x000fda0003f04270 */
[----:B------:R-:W-:Y:S05]  /*2790*/  @P0 BRA `(.L_x_49) ;  /* 0x00000000006c0947 */ /* 0x000fea0003800000 */
[----:B------:R-:W-:-:S13]  /*27a0*/  ISETP.GE.AND P0, PT, R5, 0x1, PT ;  /* 0x000000010500780c */ /* 0x000fda0003f06270 */
[----:B------:R-:W-:Y:S05]  /*27b0*/  @P0 BRA `(.L_x_50) ;  /* 0x0000000000740947 */ /* 0x000fea0003800000 */
[----:B------:R-:W-:Y:S02]  /*27c0*/  ISETP.GE.AND P0, PT, R5, -0x18, PT ;  /* 0xffffffe80500780c */ /* 0x000fe40003f06270 */
[----:B------:R-:W-:-:S11]  /*27d0*/  LOP3.LUT R0, R0, 0x80000000, RZ, 0xc0, !PT ;  /* 0x8000000000007812 */ /* 0x000fd600078ec0ff */
[----:B------:R-:W-:Y:S05]  /*27e0*/  @!P0 BRA `(.L_x_50) ;  /* 0x0000000000688947 */ /* 0x000fea0003800000 */
[-CC-:B------:R-:W-:Y:S01]  /*27f0*/  FFMA.RZ R6, R3, R9.reuse, R8.reuse ;  /* 0x0000000903067223 */ /* 0x180fe2000000c008 */
[C---:B------:R-:W-:Y:S02]  /*2800*/  ISETP.NE.AND P0, PT, R5.reuse, RZ, PT ;  /* 0x000000ff0500720c */ /* 0x040fe40003f05270 */
[----:B------:R-:W-:Y:S02]  /*2810*/  ISETP.NE.AND P1, PT, R5, RZ, PT ;  /* 0x000000ff0500720c */ /* 0x000fe40003f25270 */
[----:B------:R-:W-:Y:S01]  /*2820*/  LOP3.LUT R7, R6, 0x7fffff, RZ, 0xc0, !PT ;  /* 0x007fffff06077812 */ /* 0x000fe200078ec0ff */
[CCC-:B------:R-:W-:Y:S01]  /*2830*/  FFMA.RP R6, R3.reuse, R9.reuse, R8.reuse ;  /* 0x0000000903067223 */ /* 0x1c0fe20000008008 */
[----:B------:R-:W-:Y:S01]  /*2840*/  FFMA.RM R3, R3, R9, R8 ;  /* 0x0000000903037223 */ /* 0x000fe20000004008 */
[----:B------:R-:W-:Y:S01]  /*2850*/  IADD3 R8, PT, PT, R5, 0x20, RZ ;  /* 0x0000002005087810 */ /* 0x000fe20007ffe0ff */
[----:B------:R-:W-:Y:S01]  /*2860*/  IMAD.MOV R5, RZ, RZ, -R5 ;  /* 0x000000ffff057224 */ /* 0x000fe200078e0a05 */
[----:B------:R-:W-:-:S02]  /*2870*/  LOP3.LUT R7, R7, 0x800000, RZ, 0xfc, !PT ;  /* 0x0080000007077812 */ /* 0x000fc400078efcff */
[----:B------:R-:W-:Y:S02]  /*2880*/  FSETP.NEU.FTZ.AND P2, PT, R6, R3, PT ;  /* 0x000000030600720b */ /* 0x000fe40003f5d000 */
[----:B------:R-:W-:Y:S02]  /*2890*/  SHF.L.U32 R8, R7, R8, RZ ;  /* 0x0000000807087219 */ /* 0x000fe400000006ff */
[----:B------:R-:W-:Y:S02]  /*28a0*/  SEL R6, R5, RZ, P0 ;  /* 0x000000ff05067207 */ /* 0x000fe40000000000 */
[----:B------:R-:W-:Y:S02]  /*28b0*/  ISETP.NE.AND P1, PT, R8, RZ, P1 ;  /* 0x000000ff0800720c */ /* 0x000fe40000f25270 */
[----:B------:R-:W-:Y:S02]  /*28c0*/  SHF.R.U32.HI R6, RZ, R6, R7 ;  /* 0x00000006ff067219 */ /* 0x000fe40000011607 */
[----:B------:R-:W-:-:S02]  /*28d0*/  PLOP3.LUT P1, PT, P2, P1, PT, 0xf8, 0x8f ;  /* 0x00000000008f781c */ /* 0x000fc40001723f70 */
[----:B------:R-:W-:Y:S02]  /*28e0*/  SHF.R.U32.HI R8, RZ, 0x1, R6 ;  /* 0x00000001ff087819 */ /* 0x000fe40000011606 */
[----:B------:R-:W-:-:S04]  /*28f0*/  SEL R3, RZ, 0x1, !P1 ;  /* 0x00000001ff037807 */ /* 0x000fc80004800000 */
[----:B------:R-:W-:-:S04]  /*2900*/  LOP3.LUT R3, R3, 0x1, R8, 0xf8, !PT ;  /* 0x0000000103037812 */ /* 0x000fc800078ef808 */
[----:B------:R-:W-:-:S05]  /*2910*/  LOP3.LUT R3, R3, R6, RZ, 0xc0, !PT ;  /* 0x0000000603037212 */ /* 0x000fca00078ec0ff */
[----:B------:R-:W-:-:S05]  /*2920*/  IMAD.IADD R3, R8, 0x1, R3 ;  /* 0x0000000108037824 */ /* 0x000fca00078e0203 */
[----:B------:R-:W-:Y:S01]  /*2930*/  LOP3.LUT R0, R3, R0, RZ, 0xfc, !PT ;  /* 0x0000000003007212 */ /* 0x000fe200078efcff */
[----:B------:R-:W-:Y:S06]  /*2940*/  BRA `(.L_x_50) ;  /* 0x0000000000107947 */ /* 0x000fec0003800000 */
.L_x_49:
[----:B------:R-:W-:-:S04]  /*2950*/  LOP3.LUT R0, R0, 0x80000000, RZ, 0xc0, !PT ;  /* 0x8000000000007812 */ /* 0x000fc800078ec0ff */
[----:B------:R-:W-:Y:S01]  /*2960*/  LOP3.LUT R0, R0, 0x7f800000, RZ, 0xfc, !PT ;  /* 0x7f80000000007812 */ /* 0x000fe200078efcff */
[----:B------:R-:W-:Y:S06]  /*2970*/  BRA `(.L_x_50) ;  /* 0x0000000000047947 */ /* 0x000fec0003800000 */
.L_x_48:
[----:B------:R-:W-:-:S07]  /*2980*/  LEA R0, R7, R0, 0x17 ;  /* 0x0000000007007211 */ /* 0x000fce00078eb8ff */
.L_x_50:
[----:B------:R-:W-:Y:S05]  /*2990*/  BSYNC.RECONVERGENT B1 ;  /* 0x0000000000017941 */ /* 0x000fea0003800200 */
.L_x_47:
[----:B------:R-:W-:Y:S05]  /*29a0*/  BRA `(.L_x_51) ;  /* 0x0000000000207947 */ /* 0x000fea0003800000 */
.L_x_46:
[----:B------:R-:W-:-:S04]  /*29b0*/  LOP3.LUT R0, R3, 0x80000000, R0, 0x48, !PT ;  /* 0x8000000003007812 */ /* 0x000fc800078e4800 */
[----:B------:R-:W-:Y:S01]  /*29c0*/  LOP3.LUT R0, R0, 0x7f800000, RZ, 0xfc, !PT ;  /* 0x7f80000000007812 */ /* 0x000fe200078efcff */
[----:B------:R-:W-:Y:S06]  /*29d0*/  BRA `(.L_x_51) ;  /* 0x0000000000147947 */ /* 0x000fec0003800000 */
.L_x_45:
[----:B------:R-:W-:Y:S01]  /*29e0*/  LOP3.LUT R0, R3, 0x80000000, R0, 0x48, !PT ;  /* 0x8000000003007812 */ /* 0x000fe200078e4800 */
[----:B------:R-:W-:Y:S06]  /*29f0*/  BRA `(.L_x_51) ;  /* 0x00000000000c7947 */ /* 0x000fec0003800000 */
.L_x_44:
[----:B------:R-:W0:Y:S01]  /*2a00*/  MUFU.RSQ R0, -QNAN ;  /* 0xffc0000000007908 */ /* 0x000e220000001400 */
[----:B------:R-:W-:Y:S05]  /*2a10*/  BRA `(.L_x_51) ;  /* 0x0000000000047947 */ /* 0x000fea0003800000 */
.L_x_43:
[----:B------:R-:W-:-:S07]  /*2a20*/  FADD.FTZ R0, R0, R3 ;  /* 0x0000000300007221 */ /* 0x000fce0000010000 */
.L_x_51:
[----:B------:R-:W-:Y:S05]  /*2a30*/  BSYNC.RECONVERGENT B0 ;  /* 0x0000000000007941 */ /* 0x000fea0003800200 */
.L_x_41:
[----:B------:R-:W-:-:S04]  /*2a40*/  IMAD.MOV.U32 R5, RZ, RZ, 0x0 ;  /* 0x00000000ff057424 */ /* 0x000fc800078e00ff */
[----:B0-----:R-:W-:Y:S05]  /*2a50*/  RET.REL.NODEC R4 `(_Z19wave_gpu_naive_stepI10DoubleSlitEvfPfPKf) ;  /* 0xffffffd404687950 */ /* 0x001fea0003c3ffff */
.L_x_52:
[----:B------:R-:W-:-:S00]  /*2a60*/  BRA `(.L_x_52) ;  /* 0xfffffffc00fc7947 */ /* 0x000fc0000383ffff */
[----:B------:R-:W-:-:S00]  /*2a70*/  NOP ;  /* 0x0000000000007918 */ /* 0x000fc00000000000 */
        /* <DEDUP_REMOVED lines=8> */
.L_x_106:


//--------------------- .text._Z19wave_gpu_naive_stepI20DoubleSlitSmallScaleEvfPfPKf --------------------------
	.section	.text._Z19wave_gpu_naive_stepI20DoubleSlitSmallScaleEvfPfPKf,"ax",@progbits
	.align	128
        .global         _Z19wave_gpu_naive_stepI20DoubleSlitSmallScaleEvfPfPKf
        .type           _Z19wave_gpu_naive_stepI20DoubleSlitSmallScaleEvfPfPKf,@function
        .size           _Z19wave_gpu_naive_stepI20DoubleSlitSmallScaleEvfPfPKf,(.L_x_107 - _Z19wave_gpu_naive_stepI20DoubleSlitSmallScaleEvfPfPKf)
        .other          _Z19wave_gpu_naive_stepI20DoubleSlitSmallScaleEvfPfPKf,@"STO_CUDA_ENTRY STV_DEFAULT"
_Z19wave_gpu_naive_stepI20DoubleSlitSmallScaleEvfPfPKf:
.text._Z19wave_gpu_naive_stepI20DoubleSlitSmallScaleEvfPfPKf:
        /* <DEDUP_REMOVED lines=147> */
.L_x_73:
        /* <DEDUP_REMOVED lines=11> */
[----:B------:R-:W-:-:S04]  /*09e0*/  FFMA R3, R3, R4, 0.0049999998882412910461 ;  /* 0x3ba3d70a03037423 */ /* 0x000fc80000000004 */
[----:B------:R-:W-:-:S04]  /*09f0*/  FFMA R4, R0, R3, RZ ;  /* 0x0000000300047223 */ /* 0x000fc800000000ff */
[----:B------:R-:W-:-:S04]  /*0a00*/  FFMA R5, R4, -200, R0 ;  /* 0xc348000004057823 */ /* 0x000fc80000000000 */
[----:B------:R-:W-:Y:S01]  /*0a10*/  FFMA R3, R3, R5, R4 ;  /* 0x0000000503037223 */ /* 0x000fe20000000004 */
[----:B0-----:R-:W-:Y:S06]  /*0a20*/  @!P0 BRA `(.L_x_57) ;  /* 0x0000000000108947 */ /* 0x001fec0003800000 */
[----:B------:R-:W-:Y:S01]  /*0a30*/  IMAD.MOV.U32 R3, RZ, RZ, 0x43480000 ;  /* 0x43480000ff037424 */ /* 0x000fe200078e00ff */
[----:B------:R-:W-:-:S07]  /*0a40*/  MOV R4, 0xa60 ;  /* 0x00000a6000047802 */ /* 0x000fce0000000f00 */
[----:B------:R-:W-:Y:S05]  /*0a50*/  CALL.REL.NOINC `($__internal_1_$__cuda_sm3x_div_rn_noftz_f32_slowpath) ;  /* 0x0000001800687944 */ /* 0x000fea0003c00000 */
[----:B------:R-:W-:-:S07]  /*0a60*/  MOV R3, R0 ;  /* 0x0000000000037202 */ /* 0x000fce0000000f00 */
.L_x_57:
[----:B------:R-:W-:Y:S05]  /*0a70*/  BSYNC.RECONVERGENT B2 ;  /* 0x0000000000027941 */ /* 0x000fea0003800200 */
.L_x_56:
[C---:B------:R-:W-:Y:S01]  /*0a80*/  FADD R0, -R3.reuse, 1 ;  /* 0x3f80000003007421 */ /* 0x040fe20000000100 */
[----:B------:R-:W-:Y:S01]  /*0a90*/  IMAD.MOV.U32 R5, RZ, RZ, 0x41200000 ;  /* 0x41200000ff057424 */ /* 0x000fe200078e00ff */
[C---:B------:R-:W-:Y:S01]  /*0aa0*/  FSETP.GTU.AND P5, PT, R3.reuse, 0.46500098705291748047, PT ;  /* 0x3eee149c0300780b */ /* 0x040fe20003fac000 */
[----:B------:R-:W-:Y:S01]  /*0ab0*/  IMAD.MOV.U32 R4, RZ, RZ, 0x3dcccccd ;  /* 0x3dcccccdff047424 */ /* 0x000fe200078e00ff */
[C---:B------:R-:W-:Y:S01]  /*0ac0*/  FSETP.GTU.AND P4, PT, R3.reuse, 0.56500101089477539062, PT ;  /* 0x3f10a3e80300780b */ /* 0x040fe20003f8c000 */
[----:B------:R-:W-:Y:S01]  /*0ad0*/  BSSY.RECONVERGENT B2, `(.L_x_58) ;  /* 0x000000f000027945 */ /* 0x000fe20003800200 */
[----:B------:R-:W-:Y:S01]  /*0ae0*/  FMNMX3 R0, R3, 0.10000000149011611938, R0, PT ;  /* 0x3dcccccd03007876 */ /* 0x000fe20003800000 */
[----:B------:R-:W-:Y:S01]  /*0af0*/  FFMA R4, R5, -R4, 1 ;  /* 0x3f80000005047423 */ /* 0x000fe20000000804 */
[C---:B------:R-:W-:Y:S02]  /*0b00*/  FSETP.LTU.OR P5, PT, R3.reuse, 0.43499898910522460938, P5 ;  /* 0x3edeb8300300780b */ /* 0x040fe40002fa9400 */
[----:B------:R-:W0:Y:S01]  /*0b10*/  FCHK P0, R0, 0.10000000149011611938 ;  /* 0x3dcccccd00007902 */ /* 0x000e220000000000 */
[----:B------:R-:W-:Y:S01]  /*0b20*/  FFMA R5, R4, R5, 10 ;  /* 0x4120000004057423 */ /* 0x000fe20000000005 */
[----:B------:R-:W-:-:S03]  /*0b30*/  FSETP.LTU.OR P4, PT, R3, 0.53499901294708251953, P4 ;  /* 0x3f08f5b20300780b */ /* 0x000fc60002789400 */
[----:B------:R-:W-:-:S04]  /*0b40*/  FFMA R4, R0, R5, RZ ;  /* 0x0000000500047223 */ /* 0x000fc800000000ff */
[----:B------:R-:W-:-:S04]  /*0b50*/  FFMA R3, R4, -0.10000000149011611938, R0 ;  /* 0xbdcccccd04037823 */ /* 0x000fc80000000000 */
[----:B------:R-:W-:Y:S01]  /*0b60*/  FFMA R24, R5, R3, R4 ;  /* 0x0000000305187223 */ /* 0x000fe20000000004 */
[----:B0-----:R-:W-:Y:S06]  /*0b70*/  @!P0 BRA `(.L_x_59) ;  /* 0x0000000000108947 */ /* 0x001fec0003800000 */
[----:B------:R-:W-:Y:S01]  /*0b80*/  IMAD.MOV.U32 R3, RZ, RZ, 0x3dcccccd ;  /* 0x3dcccccdff037424 */ /* 0x000fe200078e00ff */
[----:B------:R-:W-:-:S07]  /*0b90*/  MOV R4, 0xbb0 ;  /* 0x00000bb000047802 */ /* 0x000fce0000000f00 */
[----:B------:R-:W-:Y:S05]  /*0ba0*/  CALL.REL.NOINC `($__internal_1_$__cuda_sm3x_div_rn_noftz_f32_slowpath) ;  /* 0x0000001800147944 */ /* 0x000fea0003c00000 */
[----:B------:R-:W-:-:S07]  /*0bb0*/  MOV R24, R0 ;  /* 0x0000000000187202 */ /* 0x000fce0000000f00 */
.L_x_59:
[----:B------:R-:W-:Y:S05]  /*0bc0*/  BSYNC.RECONVERGENT B2 ;  /* 0x0000000000027941 */ /* 0x000fea0003800200 */
.L_x_58:
[----:B------:R-:W-:Y:S01]  /*0bd0*/  PLOP3.LUT P0, PT, P5, P4, PT, 0x80, 0x8 ;  /* 0x000000000008781c */ /* 0x000fe20002f09070 */
[----:B------:R-:W-:Y:S01]  /*0be0*/  FADD R24, -R24, 1 ;  /* 0x3f80000018187421 */ /* 0x000fe20000000100 */
[----:B------:R-:W-:Y:S02]  /*0bf0*/  IMAD.MOV.U32 R19, RZ, RZ, R23 ;  /* 0x000000ffff137224 */ /* 0x000fe400078e0017 */
[----:B------:R-:W-:-:S09]  /*0c00*/  P2R R27, PR, RZ, 0x1 ;  /* 0x00000001ff1b7803 */ /* 0x000fd20000000000 */
.L_x_72:
        /* <DEDUP_REMOVED lines=18> */
.L_x_61:
[----:B------:R-:W-:Y:S05]  /*0d30*/  BSYNC.RECONVERGENT B7 ;  /* 0x0000000000077941 */ /* 0x000fea0003800200 */
.L_x_60:
        /* <DEDUP_REMOVED lines=23> */
.L_x_67:
        /* <DEDUP_REMOVED lines=11> */
.L_x_66:
        /* <DEDUP_REMOVED lines=23> */
.L_x_65:
        /* <DEDUP_REMOVED lines=19> */
.L_x_64:
[----:B------:R-:W-:Y:S01]  /*1200*/  MOV R0, 0x3ba3d70a ;  /* 0x3ba3d70a00007802 */ /* 0x000fe20000000f00 */
[----:B------:R-:W-:Y:S01]  /*1210*/  IMAD.MOV.U32 R3, RZ, RZ, 0x43480000 ;  /* 0x43480000ff037424 */ /* 0x000fe200078e00ff */
[----:B------:R-:W-:Y:S01]  /*1220*/  I2FP.F32.U32 R6, R19 ;  /* 0x0000001300067245 */ /* 0x000fe20000201000 */
[----:B------:R-:W-:Y:S02]  /*1230*/  BSSY.RECONVERGENT B3, `(.L_x_68) ;  /* 0x000000c000037945 */ /* 0x000fe40003800200 */
[----:B------:R-:W-:Y:S01]  /*1240*/  FFMA R3, R0, -R3, 1 ;  /* 0x3f80000000037423 */ /* 0x000fe20000000803 */
[----:B------:R-:W0:Y:S03]  /*1250*/  FCHK P0, R6, 200 ;  /* 0x4348000006007902 */ /* 0x000e260000000000 */
[----:B------:R-:W-:-:S04]  /*1260*/  FFMA R0, R3, R0, 0.0049999998882412910461 ;  /* 0x3ba3d70a03007423 */ /* 0x000fc80000000000 */
[----:B------:R-:W-:-:S04]  /*1270*/  FFMA R3, R0, R6, RZ ;  /* 0x0000000600037223 */ /* 0x000fc800000000ff */
[----:B------:R-:W-:-:S04]  /*1280*/  FFMA R4, R3, -200, R6 ;  /* 0xc348000003047823 */ /* 0x000fc80000000006 */
[----:B------:R-:W-:Y:S01]  /*1290*/  FFMA R0, R0, R4, R3 ;  /* 0x0000000400007223 */ /* 0x000fe20000000003 */
[----:B0-----:R-:W-:Y:S06]  /*12a0*/  @!P0 BRA `(.L_x_69) ;  /* 0x0000000000108947 */ /* 0x001fec0003800000 */
[----:B------:R-:W-:Y:S01]  /*12b0*/  IMAD.MOV.U32 R0, RZ, RZ, R6 ;  /* 0x000000ffff007224 */ /* 0x000fe200078e0006 */
[----:B------:R-:W-:Y:S01]  /*12c0*/  MOV R4, 0x12f0 ;  /* 0x000012f000047802 */ /* 0x000fe20000000f00 */
[----:B------:R-:W-:-:S07]  /*12d0*/  IMAD.MOV.U32 R3, RZ, RZ, 0x43480000 ;  /* 0x43480000ff037424 */ /* 0x000fce00078e00ff */
[----:B------:R-:W-:Y:S05]  /*12e0*/  CALL.REL.NOINC `($__internal_1_$__cuda_sm3x_div_rn_noftz_f32_slowpath) ;  /* 0x0000001000447944 */ /* 0x000fea0003c00000 */
.L_x_69:
[----:B------:R-:W-:Y:S05]  /*12f0*/  BSYNC.RECONVERGENT B3 ;  /* 0x0000000000037941 */ /* 0x000fea0003800200 */
.L_x_68:
        /* <DEDUP_REMOVED lines=15> */
[----:B------:R-:W-:Y:S05]  /*13f0*/  CALL.REL.NOINC `($__internal_1_$__cuda_sm3x_div_rn_noftz_f32_slowpath) ;  /* 0x0000001000007944 */ /* 0x000fea0003c00000 */
.L_x_71:
[----:B------:R-:W-:Y:S05]  /*1400*/  BSYNC.RECONVERGENT B3 ;  /* 0x0000000000037941 */ /* 0x000fea0003800200 */
.L_x_70:
        /* <DEDUP_REMOVED lines=22> */
.L_x_63:
[----:B------:R-:W-:Y:S05]  /*1570*/  BSYNC.RECONVERGENT B2 ;  /* 0x0000000000027941 */ /* 0x000fea0003800200 */
.L_x_62:
[----:B------:R-:W0:Y:S01]  /*1580*/  LDC.64 R4, c[0x0][0x388] ;  /* 0x0000e200ff047b82 */ /* 0x000e220000000a00 */
[----:B------:R-:W-:-:S04]  /*1590*/  IADD3 R19, PT, PT, R19, UR45, RZ ;  /* 0x0000002d13137c10 */ /* 0x000fc8000fffe0ff */
[----:B------:R-:W-:Y:S01]  /*15a0*/  ISETP.GE.U32.AND P0, PT, R19, R2, PT ;  /* 0x000000021300720c */ /* 0x000fe20003f06070 */
[----:B0-----:R-:W-:-:S05]  /*15b0*/  IMAD.WIDE R4, R22, 0x4, R4 ;  /* 0x0000000416047825 */ /* 0x001fca00078e0204 */
[----:B------:R0:W-:Y:S07]  /*15c0*/  STG.E desc[UR36][R4.64], R3 ;  /* 0x0000000304007986 */ /* 0x0001ee000c101924 */
[----:B------:R-:W-:Y:S05]  /*15d0*/  @!P0 BRA `(.L_x_72) ;  /* 0xfffffff4008c8947 */ /* 0x000fea000383ffff */
.L_x_55:
[----:B------:R-:W-:Y:S05]  /*15e0*/  BSYNC.RECONVERGENT B6 ;  /* 0x0000000000067941 */ /* 0x000fea0003800200 */
.L_x_54:
[----:B------:R-:W-:-:S05]  /*15f0*/  VIADD R18, R18, 0x1 ;  /* 0x0000000112127836 */ /* 0x000fca0000000000 */
[----:B------:R-:W-:-:S13]  /*1600*/  ISETP.GE.AND P0, PT, R18, R25, PT ;  /* 0x000000191200720c */ /* 0x000fda0003f06270 */
[----:B------:R-:W-:Y:S05]  /*1610*/  @!P0 BRA `(.L_x_73) ;  /* 0xfffffff000c48947 */ /* 0x000fea000383ffff */
[----:B------:R-:W-:Y:S05]  /*1620*/  EXIT ;  /* 0x000000000000794d */ /* 0x000fea0003800000 */
.L_x_53:
        /* <DEDUP_REMOVED lines=10> */
.L_x_93:
        /* <DEDUP_REMOVED lines=20> */
[----:B------:R-:W-:-:S07]  /*1810*/  IMAD.MOV.U32 R3, RZ, RZ, R0 ;  /* 0x000000ffff037224 */ /* 0x000fce00078e0000 */
.L_x_77:
[----:B------:R-:W-:Y:S05]  /*1820*/  BSYNC.RECONVERGENT B2 ;  /* 0x0000000000027941 */ /* 0x000fea0003800200 */
.L_x_76:
[----:B------:R-:W-:Y:S02]  /*1830*/  HFMA2 R5, -RZ, RZ, 2.5625, 0 ;  /* 0x41200000ff057431 */ /* 0x000fe400000001ff */
[----:B------:R-:W-:Y:S02]  /*1840*/  IMAD.MOV.U32 R4, RZ, RZ, 0x3dcccccd ;  /* 0x3dcccccdff047424 */ /* 0x000fe400078e00ff */
[C---:B------:R-:W-:Y:S01]  /*1850*/  FADD R0, -R3.reuse, 1 ;  /* 0x3f80000003007421 */ /* 0x040fe20000000100 */
[C---:B------:R-:W-:Y:S01]  /*1860*/  FSETP.GTU.AND P5, PT, R3.reuse, 0.46500098705291748047, PT ;  /* 0x3eee149c0300780b */ /* 0x040fe20003fac000 */
[----:B------:R-:W-:Y:S01]  /*1870*/  BSSY.RECONVERGENT B2, `(.L_x_78) ;  /* 0x0000011000027945 */ /* 0x000fe20003800200 */
[C---:B------:R-:W-:Y:S02]  /*1880*/  FSETP.GTU.AND P4, PT, R3.reuse, 0.56500101089477539062, PT ;  /* 0x3f10a3e80300780b */ /* 0x040fe40003f8c000 */
[C---:B------:R-:W-:Y:S02]  /*1890*/  FSETP.LTU.OR P5, PT, R3.reuse, 0.43499898910522460938, P5 ;  /* 0x3edeb8300300780b */ /* 0x040fe40002fa9400 */
[----:B------:R-:W-:Y:S01]  /*18a0*/  FSETP.LTU.OR P4, PT, R3, 0.53499901294708251953, P4 ;  /* 0x3f08f5b20300780b */ /* 0x000fe20002789400 */
        /* <DEDUP_REMOVED lines=12> */
[----:B------:R-:W-:-:S07]  /*1970*/  MOV R24, R0 ;  /* 0x0000000000187202 */ /* 0x000fce0000000f00 */
.L_x_79:
[----:B------:R-:W-:Y:S05]  /*1980*/  BSYNC.RECONVERGENT B2 ;  /* 0x0000000000027941 */ /* 0x000fea0003800200 */
.L_x_78:
[----:B------:R-:W-:Y:S01]  /*1990*/  PLOP3.LUT P0, PT, P5, P4, PT, 0x80, 0x8 ;  /* 0x000000000008781c */ /* 0x000fe20002f09070 */
[----:B------:R-:W-:Y:S01]  /*19a0*/  FADD R24, -R24, 1 ;  /* 0x3f80000018187421 */ /* 0x000fe20000000100 */
[----:B------:R-:W-:Y:S02]  /*19b0*/  IMAD.MOV.U32 R19, RZ, RZ, R23 ;  /* 0x000000ffff137224 */ /* 0x000fe400078e0017 */
[----:B------:R-:W-:-:S09]  /*19c0*/  P2R R28, PR, RZ, 0x1 ;  /* 0x00000001ff1c7803 */ /* 0x000fd20000000000 */
.L_x_92:
[----:B------:R-:W-:Y:S01]  /*19d0*/  IMAD R22, R18, 0xc9, R19 ;  /* 0x000000c912167824 */ /* 0x000fe200078e0213 */
[----:B------:R-:W-:Y:S04]  /*19e0*/  BSSY.RECONVERGENT B7, `(.L_x_80) ;  /* 0x0000011000077945 */ /* 0x000fe80003800200 */
[----:B------:R-:W-:-:S13]  /*19f0*/  ISETP.GE.AND P0, PT, R22, 0x9dd1, PT ;  /* 0x00009dd11600780c */ /* 0x000fda0003f06270 */
[----:B0-----:R-:W-:Y:S05]  /*1a00*/  @!P0 BRA `(.L_x_81) ;  /* 0x0000000000388947 */ /* 0x001fea0003800000 */
[----:B------:R-:W0:Y:S01]  /*1a10*/  LDCU UR4, c[0x0][0x2f8] ;  /* 0x00005f00ff0477ac */ /* 0x000e220008000800 */
[----:B------:R-:W-:Y:S01]  /*1a20*/  HFMA2 R17, -RZ, RZ, 0, 1.1980533599853515625e-05 ;  /* 0x000000c9ff117431 */ /* 0x000fe200000001ff */
        /* <DEDUP_REMOVED lines=12> */
.L_x_81:
[----:B------:R-:W-:Y:S05]  /*1af0*/  BSYNC.RECONVERGENT B7 ;  /* 0x0000000000077941 */ /* 0x000fea0003800200 */
.L_x_80:
        /* <DEDUP_REMOVED lines=26> */
.L_x_87:
        /* <DEDUP_REMOVED lines=12> */
.L_x_86:
        /* <DEDUP_REMOVED lines=20> */
.L_x_85:
        /* <DEDUP_REMOVED lines=19> */
.L_x_84:
        /* <DEDUP_REMOVED lines=11> */
[----:B------:R-:W-:Y:S02]  /*2080*/  HFMA2 R3, -RZ, RZ, 3.640625, 0 ;  /* 0x43480000ff037431 */ /* 0x000fe400000001ff */
[----:B------:R-:W-:Y:S01]  /*2090*/  IMAD.MOV.U32 R0, RZ, RZ, R6 ;  /* 0x000000ffff007224 */ /* 0x000fe200078e0006 */
[----:B------:R-:W-:-:S07]  /*20a0*/  MOV R4, 0x20c0 ;  /* 0x000020c000047802 */ /* 0x000fce0000000f00 */
[----:B------:R-:W-:Y:S05]  /*20b0*/  CALL.REL.NOINC `($__internal_1_$__cuda_sm3x_div_rn_noftz_f32_slowpath) ;  /* 0x0000000000d07944 */ /* 0x000fea0003c00000 */
.L_x_89:
[----:B------:R-:W-:Y:S05]  /*20c0*/  BSYNC.RECONVERGENT B3 ;  /* 0x0000000000037941 */ /* 0x000fea0003800200 */
.L_x_88:
        /* <DEDUP_REMOVED lines=15> */
[----:B------:R-:W-:Y:S05]  /*21c0*/  CALL.REL.NOINC `($__internal_1_$__cuda_sm3x_div_rn_noftz_f32_slowpath) ;  /* 0x00000000008c7944 */ /* 0x000fea0003c00000 */
.L_x_91:
[----:B------:R-:W-:Y:S05]  /*21d0*/  BSYNC.RECONVERGENT B3 ;  /* 0x0000000000037941 */ /* 0x000fea0003800200 */
.L_x_90:
        /* <DEDUP_REMOVED lines=22> */
.L_x_83:
[----:B------:R-:W-:Y:S05]  /*2340*/  BSYNC.RECONVERGENT B2 ;  /* 0x0000000000027941 */ /* 0x000fea0003800200 */
.L_x_82:
[----:B------:R-:W0:Y:S01]  /*2350*/  LDC.64 R4, c[0x0][0x388] ;  /* 0x0000e200ff047b82 */ /* 0x000e220000000a00 */
[----:B------:R-:W-:-:S05]  /*2360*/  VIADD R19, R19, UR45 ;  /* 0x0000002d13137c36 */ /* 0x000fca0008000000 */
[----:B------:R-:W-:Y:S01]  /*2370*/  ISETP.GE.U32.AND P0, PT, R19, R2, PT ;  /* 0x000000021300720c */ /* 0x000fe20003f06070 */
[----:B0-----:R-:W-:-:S05]  /*2380*/  IMAD.WIDE R4, R22, 0x4, R4 ;  /* 0x0000000416047825 */ /* 0x001fca00078e0204 */
[----:B------:R0:W-:Y:S07]  /*2390*/  STG.E desc[UR36][R4.64], R3 ;  /* 0x0000000304007986 */ /* 0x0001ee000c101924 */
[----:B------:R-:W-:Y:S05]  /*23a0*/  @!P0 BRA `(.L_x_92) ;  /* 0xfffffff400888947 */ /* 0x000fea000383ffff */
.L_x_75:
[----:B------:R-:W-:Y:S05]  /*23b0*/  BSYNC.RECONVERGENT B6 ;  /* 0x0000000000067941 */ /* 0x000fea0003800200 */
.L_x_74:
[----:B------:R-:W-:-:S04]  /*23c0*/  IADD3 R18, PT, PT, R18, 0x1, RZ ;  /* 0x0000000112127810 */ /* 0x000fc80007ffe0ff */
[----:B------:R-:W-:-:S13]  /*23d0*/  ISETP.GE.AND P0, PT, R18, R25, PT ;  /* 0x000000191200720c */ /* 0x000fda0003f06270 */
[----:B------:R-:W-:Y:S05]  /*23e0*/  @!P0 BRA `(.L_x_93) ;  /* 0xfffffff000b88947 */ /* 0x000fea000383ffff */
[----:B------:R-:W-:Y:S05]  /*23f0*/  EXIT ;  /* 0x000000000000794d */ /* 0x000fea0003800000 */
        .weak           $__internal_1_$__cuda_sm3x_div_rn_noftz_f32_slowpath
        .type           $__internal_1_$__cuda_sm3x_div_rn_noftz_f32_slowpath,@function
        .size           $__internal_1_$__cuda_sm3x_div_rn_noftz_f32_slowpath,(.L_x_107 - $__internal_1_$__cuda_sm3x_div_rn_noftz_f32_slowpath)
$__internal_1_$__cuda_sm3x_div_rn_noftz_f32_slowpath:
        /* <DEDUP_REMOVED lines=34> */
.L_x_95:
        /* <DEDUP_REMOVED lines=51> */
.L_x_102:
[----:B------:R-:W-:-:S04]  /*2950*/  LOP3.LUT R0, R0, 0x80000000, RZ, 0xc0, !PT ;  /* 0x8000000000007812 */ /* 0x000fc800078ec0ff */
[----:B------:R-:W-:Y:S01]  /*2960*/  LOP3.LUT R0, R0, 0x7f800000, RZ, 0xfc, !PT ;  /* 0x7f80000000007812 */ /* 0x000fe200078efcff */
[----:B------:R-:W-:Y:S06]  /*2970*/  BRA `(.L_x_103) ;  /* 0x0000000000047947 */ /* 0x000fec0003800000 */
.L_x_101:
[----:B------:R-:W-:-:S07]  /*2980*/  LEA R0, R7, R0, 0x17 ;  /* 0x0000000007007211 */ /* 0x000fce00078eb8ff */
.L_x_103:
[----:B------:R-:W-:Y:S05]  /*2990*/  BSYNC.RECONVERGENT B1 ;  /* 0x0000000000017941 */ /* 0x000fea0003800200 */
.L_x_100:
[----:B------:R-:W-:Y:S05]  /*29a0*/  BRA `(.L_x_104) ;  /* 0x0000000000207947 */ /* 0x000fea0003800000 */
.L_x_99:
[----:B------:R-:W-:-:S04]  /*29b0*/  LOP3.LUT R0, R3, 0x80000000, R0, 0x48, !PT ;  /* 0x8000000003007812 */ /* 0x000fc800078e4800 */
[----:B------:R-:W-:Y:S01]  /*29c0*/  LOP3.LUT R0, R0, 0x7f800000, RZ, 0xfc, !PT ;  /* 0x7f80000000007812 */ /* 0x000fe200078efcff */
[----:B------:R-:W-:Y:S06]  /*29d0*/  BRA `(.L_x_104) ;  /* 0x0000000000147947 */ /* 0x000fec0003800000 */
.L_x_98:
[----:B------:R-:W-:Y:S01]  /*29e0*/  LOP3.LUT R0, R3, 0x80000000, R0, 0x48, !PT ;  /* 0x8000000003007812 */ /* 0x000fe200078e4800 */
[----:B------:R-:W-:Y:S06]  /*29f0*/  BRA `(.L_x_104) ;  /* 0x00000000000c7947 */ /* 0x000fec0003800000 */
.L_x_97:
[----:B------:R-:W0:Y:S01]  /*2a00*/  MUFU.RSQ R0, -QNAN ;  /* 0xffc0000000007908 */ /* 0x000e220000001400 */
[----:B------:R-:W-:Y:S05]  /*2a10*/  BRA `(.L_x_104) ;  /* 0x0000000000047947 */ /* 0x000fea0003800000 */
.L_x_96:
[----:B------:R-:W-:-:S07]  /*2a20*/  FADD.FTZ R0, R0, R3 ;  /* 0x0000000300007221 */ /* 0x000fce0000010000 */
.L_x_104:
[----:B------:R-:W-:Y:S05]  /*2a30*/  BSYNC.RECONVERGENT B0 ;  /* 0x0000000000007941 */ /* 0x000fea0003800200 */
.L_x_94:
[----:B------:R-:W-:-:S04]  /*2a40*/  IMAD.MOV.U32 R5, RZ, RZ, 0x0 ;  /* 0x00000000ff057424 */ /* 0x000fc800078e00ff */
[----:B0-----:R-:W-:Y:S05]  /*2a50*/  RET.REL.NODEC R4 `(_Z19wave_gpu_naive_stepI20DoubleSlitSmallScaleEvfPfPKf) ;  /* 0xffffffd404687950 */ /* 0x001fea0003c3ffff */
.L_x_105:
        /* <DEDUP_REMOVED lines=10> */
.L_x_107:


//--------------------- .nv.global.init           --------------------------
	.section	.nv.global.init,"aw",@progbits
	.align	4
.nv.global.init:
	.type		__cudart_i2opi_f,@object
	.size		__cudart_i2opi_f,($str - __cudart_i2opi_f)
__cudart_i2opi_f:
        /*0000*/ 	.byte	0x41, 0x90, 0x43, 0x3c, 0x99, 0x95, 0x62, 0xdb, 0xc0, 0xdd, 0x34, 0xf5, 0xd1, 0x57, 0x27, 0xfc
        /*0010*/ 	.byte	0x29, 0x15, 0x44, 0x4e, 0x6e, 0x83, 0xf9, 0xa2
	.type		$str,@object
	.size		$str,(.L_0 - $str)
$str:
        /*0018*/ 	.byte	0x6f, 0x75, 0x74, 0x20, 0x6f, 0x66, 0x20, 0x62, 0x6f, 0x75, 0x6e, 0x64, 0x73, 0x21, 0x2c, 0x20
        /*0028*/ 	.byte	0x25, 0x64, 0x2c, 0x20, 0x25, 0x64, 0x2c, 0x20, 0x25, 0x64, 0x2c, 0x20, 0x25, 0x64, 0x00
.L_0:


//--------------------- .nv.shared.reserved.0     --------------------------
	.section	.nv.shared.reserved.0,"aw",@nobits
	.weak		__nv_reservedSMEM_offset_0_alias
	.size		__nv_reservedSMEM_offset_0_alias, 0, 64
	.other		__nv_reservedSMEM_offset_0_alias,@"STO_CUDA_RESERVED_SHARED STV_DEFAULT"
__nv_reservedSMEM_offset_0_alias:
	.zero		0
	.zero		64


//--------------------- .nv.constant0._Z19wave_gpu_naive_stepI10DoubleSlitEvfPfPKf --------------------------
	.section	.nv.constant0._Z19wave_gpu_naive_stepI10DoubleSlitEvfPfPKf,"a",@progbits
	.sectionflags	@""
	.align	4
.nv.constant0._Z19wave_gpu_naive_stepI10DoubleSlitEvfPfPKf:
	.zero		920


//--------------------- .nv.constant0._Z19wave_gpu_naive_stepI20DoubleSlitSmallScaleEvfPfPKf --------------------------
	.section	.nv.constant0._Z19wave_gpu_naive_stepI20DoubleSlitSmallScaleEvfPfPKf,"a",@progbits
	.sectionflags	@""
	.align	4
.nv.constant0._Z19wave_gpu_naive_stepI20DoubleSlitSmallScaleEvfPfPKf:
	.zero		920


//--------------------- SYMBOLS --------------------------

	.type		.nv.reservedSmem.offset0,@object
	.size		.nv.reservedSmem.offset0,0x4
	.type		vprintf,@function
